//
// Generated by NVIDIA NVVM Compiler
//
// Compiler Build ID: CL-36424714
// Cuda compilation tools, release 13.0, V13.0.88
// Based on NVVM 20.0.0
//

.version 9.0
.target sm_100
.address_size 64

	// .globl	_Z25experimental_fused_kernelPfPKfS_S_S_iffffffff

.visible .entry _Z25experimental_fused_kernelPfPKfS_S_S_iffffffff(
	.param .u64 .ptr .align 1 _Z25experimental_fused_kernelPfPKfS_S_S_iffffffff_param_0,
	.param .u64 .ptr .align 1 _Z25experimental_fused_kernelPfPKfS_S_S_iffffffff_param_1,
	.param .u64 .ptr .align 1 _Z25experimental_fused_kernelPfPKfS_S_S_iffffffff_param_2,
	.param .u64 .ptr .align 1 _Z25experimental_fused_kernelPfPKfS_S_S_iffffffff_param_3,
	.param .u64 .ptr .align 1 _Z25experimental_fused_kernelPfPKfS_S_S_iffffffff_param_4,
	.param .u32 _Z25experimental_fused_kernelPfPKfS_S_S_iffffffff_param_5,
	.param .f32 _Z25experimental_fused_kernelPfPKfS_S_S_iffffffff_param_6,
	.param .f32 _Z25experimental_fused_kernelPfPKfS_S_S_iffffffff_param_7,
	.param .f32 _Z25experimental_fused_kernelPfPKfS_S_S_iffffffff_param_8,
	.param .f32 _Z25experimental_fused_kernelPfPKfS_S_S_iffffffff_param_9,
	.param .f32 _Z25experimental_fused_kernelPfPKfS_S_S_iffffffff_param_10,
	.param .f32 _Z25experimental_fused_kernelPfPKfS_S_S_iffffffff_param_11,
	.param .f32 _Z25experimental_fused_kernelPfPKfS_S_S_iffffffff_param_12,
	.param .f32 _Z25experimental_fused_kernelPfPKfS_S_S_iffffffff_param_13
)
{
	.reg .pred 	%p<5>;
	.reg .b32 	%r<31>;
	.reg .b32 	%f<202>;
	.reg .b64 	%rd<35>;

	ld.param.u64 	%rd6, [_Z25experimental_fused_kernelPfPKfS_S_S_iffffffff_param_1];
	ld.param.u32 	%r10, [_Z25experimental_fused_kernelPfPKfS_S_S_iffffffff_param_5];
	ld.param.f32 	%f5, [_Z25experimental_fused_kernelPfPKfS_S_S_iffffffff_param_7];
	ld.param.f32 	%f6, [_Z25experimental_fused_kernelPfPKfS_S_S_iffffffff_param_8];
	cvta.to.global.u64 	%rd1, %rd6;
	shr.s32 	%r11, %r10, 31;
	shr.u32 	%r12, %r11, 30;
	add.s32 	%r13, %r10, %r12;
	shr.s32 	%r1, %r13, 2;
	mov.u32 	%r14, %ctaid.x;
	mov.u32 	%r2, %ntid.x;
	mov.u32 	%r15, %tid.x;
	mad.lo.s32 	%r3, %r14, %r2, %r15;
	setp.ge.s32 	%p1, %r3, %r1;
	@%p1 bra 	$L__BB0_3;
	mov.u32 	%r24, %nctaid.x;
	mov.u32 	%r29, %r3;
$L__BB0_2:
	ld.param.f32 	%f200, [_Z25experimental_fused_kernelPfPKfS_S_S_iffffffff_param_13];
	ld.param.f32 	%f198, [_Z25experimental_fused_kernelPfPKfS_S_S_iffffffff_param_12];
	ld.param.f32 	%f196, [_Z25experimental_fused_kernelPfPKfS_S_S_iffffffff_param_11];
	ld.param.f32 	%f194, [_Z25experimental_fused_kernelPfPKfS_S_S_iffffffff_param_10];
	ld.param.f32 	%f192, [_Z25experimental_fused_kernelPfPKfS_S_S_iffffffff_param_9];
	ld.param.f32 	%f190, [_Z25experimental_fused_kernelPfPKfS_S_S_iffffffff_param_6];
	ld.param.u64 	%rd33, [_Z25experimental_fused_kernelPfPKfS_S_S_iffffffff_param_4];
	ld.param.u64 	%rd31, [_Z25experimental_fused_kernelPfPKfS_S_S_iffffffff_param_3];
	ld.param.u64 	%rd29, [_Z25experimental_fused_kernelPfPKfS_S_S_iffffffff_param_2];
	ld.param.u64 	%rd27, [_Z25experimental_fused_kernelPfPKfS_S_S_iffffffff_param_0];
	cvta.to.global.u64 	%rd7, %rd27;
	mul.wide.s32 	%rd8, %r29, 16;
	add.s64 	%rd9, %rd7, %rd8;
	ld.global.v4.f32 	{%f12, %f13, %f14, %f15}, [%rd9];
	add.s64 	%rd10, %rd1, %rd8;
	ld.global.v4.f32 	{%f16, %f17, %f18, %f19}, [%rd10];
	cvta.to.global.u64 	%rd11, %rd29;
	add.s64 	%rd12, %rd11, %rd8;
	ld.global.v4.f32 	{%f20, %f21, %f22, %f23}, [%rd12];
	cvta.to.global.u64 	%rd13, %rd31;
	add.s64 	%rd14, %rd13, %rd8;
	ld.global.v4.f32 	{%f24, %f25, %f26, %f27}, [%rd14];
	cvta.to.global.u64 	%rd15, %rd33;
	add.s64 	%rd16, %rd15, %rd8;
	ld.global.v4.f32 	{%f28, %f29, %f30, %f31}, [%rd16];
	fma.rn.f32 	%f32, %f196, %f12, %f16;
	fma.rn.f32 	%f33, %f196, %f13, %f17;
	fma.rn.f32 	%f34, %f196, %f14, %f18;
	fma.rn.f32 	%f35, %f196, %f15, %f19;
	mul.f32 	%f36, %f5, %f20;
	mov.f32 	%f37, 0f3F800000;
	sub.f32 	%f38, %f37, %f5;
	fma.rn.f32 	%f39, %f38, %f32, %f36;
	mul.f32 	%f40, %f5, %f21;
	fma.rn.f32 	%f41, %f38, %f33, %f40;
	mul.f32 	%f42, %f5, %f22;
	fma.rn.f32 	%f43, %f38, %f34, %f42;
	mul.f32 	%f44, %f5, %f23;
	fma.rn.f32 	%f45, %f38, %f35, %f44;
	sub.f32 	%f46, %f28, %f32;
	abs.f32 	%f47, %f46;
	sub.f32 	%f48, %f29, %f33;
	abs.f32 	%f49, %f48;
	sub.f32 	%f50, %f30, %f34;
	abs.f32 	%f51, %f50;
	sub.f32 	%f52, %f31, %f35;
	abs.f32 	%f53, %f52;
	mul.f32 	%f54, %f47, %f47;
	mul.f32 	%f55, %f49, %f49;
	mul.f32 	%f56, %f51, %f51;
	mul.f32 	%f57, %f53, %f53;
	mul.f32 	%f58, %f192, %f54;
	fma.rn.f32 	%f59, %f32, %f32, %f58;
	mul.f32 	%f60, %f192, %f55;
	fma.rn.f32 	%f61, %f33, %f33, %f60;
	mul.f32 	%f62, %f192, %f56;
	fma.rn.f32 	%f63, %f34, %f34, %f62;
	mul.f32 	%f64, %f192, %f57;
	fma.rn.f32 	%f65, %f35, %f35, %f64;
	sub.f32 	%f66, %f37, %f6;
	mul.f32 	%f67, %f66, %f59;
	fma.rn.f32 	%f68, %f6, %f24, %f67;
	mul.f32 	%f69, %f66, %f61;
	fma.rn.f32 	%f70, %f6, %f25, %f69;
	mul.f32 	%f71, %f66, %f63;
	fma.rn.f32 	%f72, %f6, %f26, %f71;
	mul.f32 	%f73, %f66, %f65;
	fma.rn.f32 	%f74, %f6, %f27, %f73;
	div.rn.f32 	%f75, %f39, %f198;
	div.rn.f32 	%f76, %f41, %f198;
	div.rn.f32 	%f77, %f43, %f198;
	div.rn.f32 	%f78, %f45, %f198;
	div.rn.f32 	%f79, %f68, %f200;
	div.rn.f32 	%f80, %f70, %f200;
	div.rn.f32 	%f81, %f72, %f200;
	div.rn.f32 	%f82, %f74, %f200;
	fma.rn.f32 	%f83, %f47, 0fBBBB989D, 0f3F000000;
	cvt.sat.f32.f32 	%f84, %f83;
	mov.f32 	%f85, 0f4B400001;
	mov.f32 	%f86, 0f437C0000;
	fma.rm.f32 	%f87, %f84, %f86, %f85;
	add.f32 	%f88, %f87, 0fCB40007F;
	neg.f32 	%f89, %f88;
	fma.rn.f32 	%f90, %f47, 0fBFB8AA3B, %f89;
	fma.rn.f32 	%f91, %f47, 0fB2A57060, %f90;
	mov.b32 	%r16, %f87;
	shl.b32 	%r17, %r16, 23;
	mov.b32 	%f92, %r17;
	ex2.approx.ftz.f32 	%f93, %f91;
	fma.rn.f32 	%f94, %f93, %f92, 0f3F800000;
	rcp.rn.f32 	%f95, %f94;
	fma.rn.f32 	%f96, %f49, 0fBBBB989D, 0f3F000000;
	cvt.sat.f32.f32 	%f97, %f96;
	fma.rm.f32 	%f98, %f97, %f86, %f85;
	add.f32 	%f99, %f98, 0fCB40007F;
	neg.f32 	%f100, %f99;
	fma.rn.f32 	%f101, %f49, 0fBFB8AA3B, %f100;
	fma.rn.f32 	%f102, %f49, 0fB2A57060, %f101;
	mov.b32 	%r18, %f98;
	shl.b32 	%r19, %r18, 23;
	mov.b32 	%f103, %r19;
	ex2.approx.ftz.f32 	%f104, %f102;
	fma.rn.f32 	%f105, %f104, %f103, 0f3F800000;
	rcp.rn.f32 	%f106, %f105;
	fma.rn.f32 	%f107, %f51, 0fBBBB989D, 0f3F000000;
	cvt.sat.f32.f32 	%f108, %f107;
	fma.rm.f32 	%f109, %f108, %f86, %f85;
	add.f32 	%f110, %f109, 0fCB40007F;
	neg.f32 	%f111, %f110;
	fma.rn.f32 	%f112, %f51, 0fBFB8AA3B, %f111;
	fma.rn.f32 	%f113, %f51, 0fB2A57060, %f112;
	mov.b32 	%r20, %f109;
	shl.b32 	%r21, %r20, 23;
	mov.b32 	%f114, %r21;
	ex2.approx.ftz.f32 	%f115, %f113;
	fma.rn.f32 	%f116, %f115, %f114, 0f3F800000;
	rcp.rn.f32 	%f117, %f116;
	fma.rn.f32 	%f118, %f53, 0fBBBB989D, 0f3F000000;
	cvt.sat.f32.f32 	%f119, %f118;
	fma.rm.f32 	%f120, %f119, %f86, %f85;
	add.f32 	%f121, %f120, 0fCB40007F;
	neg.f32 	%f122, %f121;
	fma.rn.f32 	%f123, %f53, 0fBFB8AA3B, %f122;
	fma.rn.f32 	%f124, %f53, 0fB2A57060, %f123;
	mov.b32 	%r22, %f120;
	shl.b32 	%r23, %r22, 23;
	mov.b32 	%f125, %r23;
	ex2.approx.ftz.f32 	%f126, %f124;
	fma.rn.f32 	%f127, %f126, %f125, 0f3F800000;
	rcp.rn.f32 	%f128, %f127;
	sqrt.rn.f32 	%f129, %f79;
	add.f32 	%f130, %f194, %f129;
	sqrt.rn.f32 	%f131, %f80;
	add.f32 	%f132, %f194, %f131;
	sqrt.rn.f32 	%f133, %f81;
	add.f32 	%f134, %f194, %f133;
	sqrt.rn.f32 	%f135, %f82;
	add.f32 	%f136, %f194, %f135;
	mul.f32 	%f137, %f75, %f95;
	mul.f32 	%f138, %f76, %f106;
	mul.f32 	%f139, %f77, %f117;
	mul.f32 	%f140, %f78, %f128;
	div.rn.f32 	%f141, %f137, %f130;
	div.rn.f32 	%f142, %f138, %f132;
	div.rn.f32 	%f143, %f139, %f134;
	div.rn.f32 	%f144, %f140, %f136;
	mul.f32 	%f145, %f190, %f141;
	sub.f32 	%f146, %f12, %f145;
	mul.f32 	%f147, %f190, %f142;
	sub.f32 	%f148, %f13, %f147;
	mul.f32 	%f149, %f190, %f143;
	sub.f32 	%f150, %f14, %f149;
	mul.f32 	%f151, %f190, %f144;
	sub.f32 	%f152, %f15, %f151;
	st.global.v4.f32 	[%rd9], {%f146, %f148, %f150, %f152};
	st.global.v4.f32 	[%rd12], {%f39, %f41, %f43, %f45};
	st.global.v4.f32 	[%rd14], {%f68, %f70, %f72, %f74};
	st.global.v4.f32 	[%rd16], {%f32, %f33, %f34, %f35};
	mad.lo.s32 	%r29, %r24, %r2, %r29;
	setp.lt.s32 	%p2, %r29, %r1;
	@%p2 bra 	$L__BB0_2;
$L__BB0_3:
	shl.b32 	%r25, %r1, 2;
	add.s32 	%r30, %r3, %r25;
	setp.ge.s32 	%p3, %r30, %r10;
	@%p3 bra 	$L__BB0_6;
	ld.param.f32 	%f191, [_Z25experimental_fused_kernelPfPKfS_S_S_iffffffff_param_6];
	mov.f32 	%f153, 0f3F800000;
	sub.f32 	%f1, %f153, %f5;
	sub.f32 	%f2, %f153, %f6;
	neg.f32 	%f3, %f191;
	mov.u32 	%r26, %nctaid.x;
	mul.lo.s32 	%r7, %r26, %r2;
$L__BB0_5:
	ld.param.f32 	%f201, [_Z25experimental_fused_kernelPfPKfS_S_S_iffffffff_param_13];
	ld.param.f32 	%f199, [_Z25experimental_fused_kernelPfPKfS_S_S_iffffffff_param_12];
	ld.param.f32 	%f197, [_Z25experimental_fused_kernelPfPKfS_S_S_iffffffff_param_11];
	ld.param.f32 	%f195, [_Z25experimental_fused_kernelPfPKfS_S_S_iffffffff_param_10];
	ld.param.f32 	%f193, [_Z25experimental_fused_kernelPfPKfS_S_S_iffffffff_param_9];
	ld.param.u64 	%rd34, [_Z25experimental_fused_kernelPfPKfS_S_S_iffffffff_param_4];
	ld.param.u64 	%rd32, [_Z25experimental_fused_kernelPfPKfS_S_S_iffffffff_param_3];
	ld.param.u64 	%rd30, [_Z25experimental_fused_kernelPfPKfS_S_S_iffffffff_param_2];
	ld.param.u64 	%rd28, [_Z25experimental_fused_kernelPfPKfS_S_S_iffffffff_param_0];
	cvta.to.global.u64 	%rd17, %rd28;
	mul.wide.s32 	%rd18, %r30, 4;
	add.s64 	%rd19, %rd17, %rd18;
	ld.global.f32 	%f154, [%rd19];
	add.s64 	%rd20, %rd1, %rd18;
	ld.global.f32 	%f155, [%rd20];
	cvta.to.global.u64 	%rd21, %rd30;
	add.s64 	%rd22, %rd21, %rd18;
	ld.global.f32 	%f156, [%rd22];
	cvta.to.global.u64 	%rd23, %rd32;
	add.s64 	%rd24, %rd23, %rd18;
	ld.global.f32 	%f157, [%rd24];
	cvta.to.global.u64 	%rd25, %rd34;
	add.s64 	%rd26, %rd25, %rd18;
	ld.global.f32 	%f158, [%rd26];
	fma.rn.f32 	%f159, %f197, %f154, %f155;
	mul.f32 	%f160, %f1, %f159;
	fma.rn.f32 	%f161, %f5, %f156, %f160;
	sub.f32 	%f162, %f158, %f159;
	abs.f32 	%f163, %f162;
	mul.f32 	%f164, %f193, %f163;
	mul.f32 	%f165, %f163, %f164;
	fma.rn.f32 	%f166, %f159, %f159, %f165;
	mul.f32 	%f167, %f2, %f166;
	fma.rn.f32 	%f168, %f6, %f157, %f167;
	div.rn.f32 	%f169, %f161, %f199;
	div.rn.f32 	%f170, %f168, %f201;
	fma.rn.f32 	%f171, %f163, 0fBBBB989D, 0f3F000000;
	cvt.sat.f32.f32 	%f172, %f171;
	mov.f32 	%f173, 0f4B400001;
	mov.f32 	%f174, 0f437C0000;
	fma.rm.f32 	%f175, %f172, %f174, %f173;
	add.f32 	%f176, %f175, 0fCB40007F;
	neg.f32 	%f177, %f176;
	fma.rn.f32 	%f178, %f163, 0fBFB8AA3B, %f177;
	fma.rn.f32 	%f179, %f163, 0fB2A57060, %f178;
	mov.b32 	%r27, %f175;
	shl.b32 	%r28, %r27, 23;
	mov.b32 	%f180, %r28;
	ex2.approx.ftz.f32 	%f181, %f179;
	fma.rn.f32 	%f182, %f181, %f180, 0f3F800000;
	rcp.rn.f32 	%f183, %f182;
	sqrt.rn.f32 	%f184, %f170;
	add.f32 	%f185, %f195, %f184;
	mul.f32 	%f186, %f169, %f183;
	mul.f32 	%f187, %f186, %f3;
	div.rn.f32 	%f188, %f187, %f185;
	add.f32 	%f189, %f154, %f188;
	st.global.f32 	[%rd19], %f189;
	st.global.f32 	[%rd22], %f161;
	st.global.f32 	[%rd24], %f168;
	st.global.f32 	[%rd26], %f159;
	add.s32 	%r30, %r30, %r7;
	setp.lt.s32 	%p4, %r30, %r10;
	@%p4 bra 	$L__BB0_5;
$L__BB0_6:
	ret;

}


// ===== COMPILED SASS (sm_100) =====

	.target	sm_100

	.elftype	@"ET_EXEC"


//--------------------- .note.nv.tkinfo           --------------------------
	.section	.note.nv.tkinfo,"",@"SHT_NOTE"
	.sectionflags	@"SHF_NOTE_NV_TKINFO"
	.tkinfo
        /*0018*/ 	.word	0x00000002
        /*0030*/ 	.string	""
        /*0030*/ 	.string	"ptxas"
        /*0030*/ 	.string	"Cuda compilation tools, release 13.0, V13.0.88"
        /*0030*/ 	.string	"Build cuda_13.0.r13.0/compiler.36424714_0"
        /*0030*/ 	.string	"-arch sm_100 -m 64 "



//--------------------- .note.nv.cuinfo           --------------------------
	.section	.note.nv.cuinfo,"",@"SHT_NOTE"
	.sectionflags	@"SHF_NOTE_NV_CUINFO"
        /*0018*/ 	.short	0x0002
        /*001a*/ 	.short	0x0064
        /*001c*/ 	.short	0x0082
	.zero		2


//--------------------- .nv.info                  --------------------------
	.section	.nv.info,"",@"SHT_CUDA_INFO"
	.align	4


	//----- nvinfo : EIATTR_REGCOUNT
	.align		4
        /*0000*/ 	.byte	0x04, 0x2f
        /*0002*/ 	.short	(.L_1 - .L_0)
	.align		4
.L_0:
        /*0004*/ 	.word	index@(_Z25experimental_fused_kernelPfPKfS_S_S_iffffffff)
        /*0008*/ 	.word	0x00000038


	//----- nvinfo : EIATTR_FRAME_SIZE
	.align		4
.L_1:
        /*000c*/ 	.byte	0x04, 0x11
        /*000e*/ 	.short	(.L_3 - .L_2)
	.align		4
.L_2:
        /*0010*/ 	.word	index@($__internal_2_$__cuda_sm3x_div_rn_noftz_f32_slowpath)
        /*0014*/ 	.word	0x00000000


	//----- nvinfo : EIATTR_FRAME_SIZE
	.align		4
.L_3:
        /*0018*/ 	.byte	0x04, 0x11
        /*001a*/ 	.short	(.L_5 - .L_4)
	.align		4
.L_4:
        /*001c*/ 	.word	index@($__internal_1_$__cuda_sm20_sqrt_rn_f32_slowpath)
        /*0020*/ 	.word	0x00000000


	//----- nvinfo : EIATTR_FRAME_SIZE
	.align		4
.L_5:
        /*0024*/ 	.byte	0x04, 0x11
        /*0026*/ 	.short	(.L_7 - .L_6)
	.align		4
.L_6:
        /*0028*/ 	.word	index@($__internal_0_$__cuda_sm20_rcp_rn_f32_slowpath)
        /*002c*/ 	.word	0x00000000


	//----- nvinfo : EIATTR_FRAME_SIZE
	.align		4
.L_7:
        /*0030*/ 	.byte	0x04, 0x11
        /*0032*/ 	.short	(.L_9 - .L_8)
	.align		4
.L_8:
        /*0034*/ 	.word	index@(_Z25experimental_fused_kernelPfPKfS_S_S_iffffffff)
        /*0038*/ 	.word	0x00000000


	//----- nvinfo : EIATTR_MIN_STACK_SIZE
	.align		4
.L_9:
        /*003c*/ 	.byte	0x04, 0x12
        /*003e*/ 	.short	(.L_11 - .L_10)
	.align		4
.L_10:
        /*0040*/ 	.word	index@(_Z25experimental_fused_kernelPfPKfS_S_S_iffffffff)
        /*0044*/ 	.word	0x00000000
.L_11:


//--------------------- .nv.compat                --------------------------
	.section	.nv.compat,"",@"SHT_CUDA_COMPAT_INFO"
	.align	4
        /*0000*/ 	.byte	0x02, 0x09, 0x00, 0x00, 0x02, 0x02, 0x01, 0x00, 0x02, 0x05, 0x05, 0x00, 0x03, 0x07, 0x01, 0x01
        /*0010*/ 	.byte	0x02, 0x03, 0x00, 0x00, 0x02, 0x06, 0x01, 0x00, 0x04, 0x0b, 0x08, 0x00, 0x01, 0x00, 0x00, 0x00
        /*0020*/ 	.byte	0x00, 0x00, 0x00, 0x00


//--------------------- .nv.info._Z25experimental_fused_kernelPfPKfS_S_S_iffffffff --------------------------
	.section	.nv.info._Z25experimental_fused_kernelPfPKfS_S_S_iffffffff,"",@"SHT_CUDA_INFO"
	.sectionflags	@""
	.align	4


	//----- nvinfo : EIATTR_CUDA_API_VERSION
	.align		4
        /*0000*/ 	.byte	0x04, 0x37
        /*0002*/ 	.short	(.L_13 - .L_12)
.L_12:
        /*0004*/ 	.word	0x00000082


	//----- nvinfo : EIATTR_KPARAM_INFO
	.align		4
.L_13:
        /*0008*/ 	.byte	0x04, 0x17
        /*000a*/ 	.short	(.L_15 - .L_14)
.L_14:
        /*000c*/ 	.word	0x00000000
        /*0010*/ 	.short	0x000d
        /*0012*/ 	.short	0x0048
        /*0014*/ 	.byte	0x00, 0xf0, 0x11, 0x00


	//----- nvinfo : EIATTR_KPARAM_INFO
	.align		4
.L_15:
        /*0018*/ 	.byte	0x04, 0x17
        /*001a*/ 	.short	(.L_17 - .L_16)
.L_16:
        /*001c*/ 	.word	0x00000000
        /*0020*/ 	.short	0x000c
        /*0022*/ 	.short	0x0044
        /*0024*/ 	.byte	0x00, 0xf0, 0x11, 0x00


	//----- nvinfo : EIATTR_KPARAM_INFO
	.align		4
.L_17:
        /*0028*/ 	.byte	0x04, 0x17
        /*002a*/ 	.short	(.L_19 - .L_18)
.L_18:
        /*002c*/ 	.word	0x00000000
        /*0030*/ 	.short	0x000b
        /*0032*/ 	.short	0x0040
        /*0034*/ 	.byte	0x00, 0xf0, 0x11, 0x00


	//----- nvinfo : EIATTR_KPARAM_INFO
	.align		4
.L_19:
        /*0038*/ 	.byte	0x04, 0x17
        /*003a*/ 	.short	(.L_21 - .L_20)
.L_20:
        /*003c*/ 	.word	0x00000000
        /*0040*/ 	.short	0x000a
        /*0042*/ 	.short	0x003c
        /*0044*/ 	.byte	0x00, 0xf0, 0x11, 0x00


	//----- nvinfo : EIATTR_KPARAM_INFO
	.align		4
.L_21:
        /*0048*/ 	.byte	0x04, 0x17
        /*004a*/ 	.short	(.L_23 - .L_22)
.L_22:
        /*004c*/ 	.word	0x00000000
        /*0050*/ 	.short	0x0009
        /*0052*/ 	.short	0x0038
        /*0054*/ 	.byte	0x00, 0xf0, 0x11, 0x00


	//----- nvinfo : EIATTR_KPARAM_INFO
	.align		4
.L_23:
        /*0058*/ 	.byte	0x04, 0x17
        /*005a*/ 	.short	(.L_25 - .L_24)
.L_24:
        /*005c*/ 	.word	0x00000000
        /*0060*/ 	.short	0x0008
        /*0062*/ 	.short	0x0034
        /*0064*/ 	.byte	0x00, 0xf0, 0x11, 0x00


	//----- nvinfo : EIATTR_KPARAM_INFO
	.align		4
.L_25:
        /*0068*/ 	.byte	0x04, 0x17
        /*006a*/ 	.short	(.L_27 - .L_26)
.L_26:
        /*006c*/ 	.word	0x00000000
        /*0070*/ 	.short	0x0007
        /*0072*/ 	.short	0x0030
        /*0074*/ 	.byte	0x00, 0xf0, 0x11, 0x00


	//----- nvinfo : EIATTR_KPARAM_INFO
	.align		4
.L_27:
        /*0078*/ 	.byte	0x04, 0x17
        /*007a*/ 	.short	(.L_29 - .L_28)
.L_28:
        /*007c*/ 	.word	0x00000000
        /*0080*/ 	.short	0x0006
        /*0082*/ 	.short	0x002c
        /*0084*/ 	.byte	0x00, 0xf0, 0x11, 0x00


	//----- nvinfo : EIATTR_KPARAM_INFO
	.align		4
.L_29:
        /*0088*/ 	.byte	0x04, 0x17
        /*008a*/ 	.short	(.L_31 - .L_30)
.L_30:
        /*008c*/ 	.word	0x00000000
        /*0090*/ 	.short	0x0005
        /*0092*/ 	.short	0x0028
        /*0094*/ 	.byte	0x00, 0xf0, 0x11, 0x00


	//----- nvinfo : EIATTR_KPARAM_INFO
	.align		4
.L_31:
        /*0098*/ 	.byte	0x04, 0x17
        /*009a*/ 	.short	(.L_33 - .L_32)
.L_32:
        /*009c*/ 	.word	0x00000000
        /*00a0*/ 	.short	0x0004
        /*00a2*/ 	.short	0x0020
        /*00a4*/ 	.byte	0x00, 0xf5, 0x21, 0x00


	//----- nvinfo : EIATTR_KPARAM_INFO
	.align		4
.L_33:
        /*00a8*/ 	.byte	0x04, 0x17
        /*00aa*/ 	.short	(.L_35 - .L_34)
.L_34:
        /*00ac*/ 	.word	0x00000000
        /*00b0*/ 	.short	0x0003
        /*00b2*/ 	.short	0x0018
        /*00b4*/ 	.byte	0x00, 0xf5, 0x21, 0x00


	//----- nvinfo : EIATTR_KPARAM_INFO
	.align		4
.L_35:
        /*00b8*/ 	.byte	0x04, 0x17
        /*00ba*/ 	.short	(.L_37 - .L_36)
.L_36:
        /*00bc*/ 	.word	0x00000000
        /*00c0*/ 	.short	0x0002
        /*00c2*/ 	.short	0x0010
        /*00c4*/ 	.byte	0x00, 0xf5, 0x21, 0x00


	//----- nvinfo : EIATTR_KPARAM_INFO
	.align		4
.L_37:
        /*00c8*/ 	.byte	0x04, 0x17
        /*00ca*/ 	.short	(.L_39 - .L_38)
.L_38:
        /*00cc*/ 	.word	0x00000000
        /*00d0*/ 	.short	0x0001
        /*00d2*/ 	.short	0x0008
        /*00d4*/ 	.byte	0x00, 0xf5, 0x21, 0x00


	//----- nvinfo : EIATTR_KPARAM_INFO
	.align		4
.L_39:
        /*00d8*/ 	.byte	0x04, 0x17
        /*00da*/ 	.short	(.L_41 - .L_40)
.L_40:
        /*00dc*/ 	.word	0x00000000
        /*00e0*/ 	.short	0x0000
        /*00e2*/ 	.short	0x0000
        /*00e4*/ 	.byte	0x00, 0xf5, 0x21, 0x00


	//----- nvinfo : EIATTR_SPARSE_MMA_MASK
	.align		4
.L_41:
        /*00e8*/ 	.byte	0x03, 0x50
        /*00ea*/ 	.short	0x0000


	//----- nvinfo : EIATTR_MAXREG_COUNT
	.align		4
        /*00ec*/ 	.byte	0x03, 0x1b
        /*00ee*/ 	.short	0x00ff


	//----- nvinfo : EIATTR_MERCURY_ISA_VERSION
	.align		4
        /*00f0*/ 	.byte	0x03, 0x5f
        /*00f2*/ 	.short	0x0101


	//----- nvinfo : EIATTR_VRC_CTA_INIT_COUNT
	.align		4
        /*00f4*/ 	.byte	0x02, 0x4a
	.zero		1
	.zero		1


	//----- nvinfo : EIATTR_EXIT_INSTR_OFFSETS
	.align		4
        /*00f8*/ 	.byte	0x04, 0x1c
        /*00fa*/ 	.short	(.L_43 - .L_42)


	//   ....[0]....
.L_42:
        /*00fc*/ 	.word	0x00001b80


	//   ....[1]....
        /*0100*/ 	.word	0x000023a0


	//----- nvinfo : EIATTR_CRS_STACK_SIZE
	.align		4
.L_43:
        /*0104*/ 	.byte	0x04, 0x1e
        /*0106*/ 	.short	(.L_45 - .L_44)
.L_44:
        /*0108*/ 	.word	0x00000000


	//----- nvinfo : EIATTR_CBANK_PARAM_SIZE
	.align		4
.L_45:
        /*010c*/ 	.byte	0x03, 0x19
        /*010e*/ 	.short	0x004c


	//----- nvinfo : EIATTR_PARAM_CBANK
	.align		4
        /*0110*/ 	.byte	0x04, 0x0a
        /*0112*/ 	.short	(.L_47 - .L_46)
	.align		4
.L_46:
        /*0114*/ 	.word	index@(.nv.constant0._Z25experimental_fused_kernelPfPKfS_S_S_iffffffff)
        /*0118*/ 	.short	0x0380
        /*011a*/ 	.short	0x004c


	//----- nvinfo : EIATTR_SW_WAR
	.align		4
.L_47:
        /*011c*/ 	.byte	0x04, 0x36
        /*011e*/ 	.short	(.L_49 - .L_48)
.L_48:
        /*0120*/ 	.word	0x00000008
.L_49:


//--------------------- .nv.callgraph             --------------------------
	.section	.nv.callgraph,"",@"SHT_CUDA_CALLGRAPH"
	.align	4
	.sectionentsize	8
	.align		4
        /*0000*/ 	.word	0x00000000
	.align		4
        /*0004*/ 	.word	0xffffffff
	.align		4
        /*0008*/ 	.word	0x00000000
	.align		4
        /*000c*/ 	.word	0xfffffffe
	.align		4
        /*0010*/ 	.word	0x00000000
	.align		4
        /*0014*/ 	.word	0xfffffffd
	.align		4
        /*0018*/ 	.word	0x00000000
	.align		4
        /*001c*/ 	.word	0xfffffffc


//--------------------- .text._Z25experimental_fused_kernelPfPKfS_S_S_iffffffff --------------------------
	.section	.text._Z25experimental_fused_kernelPfPKfS_S_S_iffffffff,"ax",@progbits
	.align	128
        .global         _Z25experimental_fused_kernelPfPKfS_S_S_iffffffff
        .type           _Z25experimental_fused_kernelPfPKfS_S_S_iffffffff,@function
        .size           _Z25experimental_fused_kernelPfPKfS_S_S_iffffffff,(.L_x_83 - _Z25experimental_fused_kernelPfPKfS_S_S_iffffffff)
        .other          _Z25experimental_fused_kernelPfPKfS_S_S_iffffffff,@"STO_CUDA_ENTRY STV_DEFAULT"
_Z25experimental_fused_kernelPfPKfS_S_S_iffffffff:
.text._Z25experimental_fused_kernelPfPKfS_S_S_iffffffff:
[----:B------:R-:W-:Y:S01]  /*0000*/  LDC R1, c[0x0][0x37c] ;  /* 0x0000df00ff017b82 */ /* 0x000fe20000000800 */
[----:B------:R-:W0:Y:S07]  /*0010*/  S2R R35, SR_TID.X ;  /* 0x0000000000237919 */ /* 0x000e2e0000002100 */
[----:B------:R-:W1:Y:S01]  /*0020*/  LDC R3, c[0x0][0x3a8] ;  /* 0x0000ea00ff037b82 */ /* 0x000e620000000800 */
[----:B------:R-:W2:Y:S01]  /*0030*/  LDCU.64 UR4, c[0x0][0x358] ;  /* 0x00006b00ff0477ac */ /* 0x000ea20008000a00 */
[----:B------:R-:W-:Y:S01]  /*0040*/  BSSY.RECONVERGENT B0, `(.L_x_0) ;  /* 0x00001b0000007945 */ /* 0x000fe20003800200 */
[----:B------:R-:W3:Y:S05]  /*0050*/  LDCU UR8, c[0x0][0x3bc] ;  /* 0x00007780ff0877ac */ /* 0x000eea0008000800 */
[----:B------:R-:W0:Y:S01]  /*0060*/  S2UR UR6, SR_CTAID.X ;  /* 0x00000000000679c3 */ /* 0x000e220000002500 */
[----:B------:R-:W4:Y:S01]  /*0070*/  LDCU UR7, c[0x0][0x3b8] ;  /* 0x00007700ff0777ac */ /* 0x000f220008000800 */
[----:B------:R-:W0:Y:S06]  /*0080*/  LDCU UR9, c[0x0][0x3ac] ;  /* 0x00007580ff0977ac */ /* 0x000e2c0008000800 */
[----:B------:R-:W0:Y:S01]  /*0090*/  LDC R36, c[0x0][0x360] ;  /* 0x0000d800ff247b82 */ /* 0x000e220000000800 */
[----:B-1----:R-:W-:-:S04]  /*00a0*/  SHF.R.S32.HI R0, RZ, 0x1f, R3 ;  /* 0x0000001fff007819 */ /* 0x002fc80000011403 */
[----:B------:R-:W-:-:S04]  /*00b0*/  LEA.HI R0, R0, R3, RZ, 0x2 ;  /* 0x0000000300007211 */ /* 0x000fc800078f10ff */
[----:B------:R-:W-:Y:S01]  /*00c0*/  SHF.R.S32.HI R34, RZ, 0x2, R0 ;  /* 0x00000002ff227819 */ /* 0x000fe20000011400 */
[----:B0-----:R-:W-:-:S05]  /*00d0*/  IMAD R35, R36, UR6, R35 ;  /* 0x0000000624237c24 */ /* 0x001fca000f8e0223 */
[----:B------:R-:W-:-:S13]  /*00e0*/  ISETP.GE.AND P0, PT, R35, R34, PT ;  /* 0x000000222300720c */ /* 0x000fda0003f06270 */
[----:B--234-:R-:W-:Y:S05]  /*00f0*/  @P0 BRA `(.L_x_1) ;  /* 0x0000001800900947 */ /* 0x01cfea0003800000 */
[----:B------:R-:W0:Y:S01]  /*0100*/  LDC R33, c[0x0][0x370] ;  /* 0x0000dc00ff217b82 */ /* 0x000e220000000800 */
[----:B------:R-:W-:-:S07]  /*0110*/  MOV R32, R35 ;  /* 0x0000002300207202 */ /* 0x000fce0000000f00 */
.L_x_50:
[----:B-1----:R-:W1:Y:S08]  /*0120*/  LDC.64 R12, c[0x0][0x388] ;  /* 0x0000e200ff0c7b82 */ /* 0x002e700000000a00 */
[----:B------:R-:W2:Y:S08]  /*0130*/  LDC.64 R20, c[0x0][0x380] ;  /* 0x0000e000ff147b82 */ /* 0x000eb00000000a00 */
[----:B------:R-:W3:Y:S08]  /*0140*/  LDC.64 R22, c[0x0][0x390] ;  /* 0x0000e400ff167b82 */ /* 0x000ef00000000a00 */
[----:B------:R-:W4:Y:S01]  /*0150*/  LDC.64 R24, c[0x0][0x3a0] ;  /* 0x0000e800ff187b82 */ /* 0x000f220000000a00 */
[----:B-1----:R-:W-:-:S06]  /*0160*/  IMAD.WIDE R12, R32, 0x10, R12 ;  /* 0x00000010200c7825 */ /* 0x002fcc00078e020c */
[----:B------:R-:W5:Y:S01]  /*0170*/  LDG.E.128 R12, desc[UR4][R12.64] ;  /* 0x000000040c0c7981 */ /* 0x000f62000c1e1d00 */
[C---:B--2---:R-:W-:Y:S01]  /*0180*/  IMAD.WIDE R20, R32.reuse, 0x10, R20 ;  /* 0x0000001020147825 */ /* 0x044fe200078e0214 */
[----:B------:R-:W1:Y:S04]  /*0190*/  LDC.64 R26, c[0x0][0x398] ;  /* 0x0000e600ff1a7b82 */ /* 0x000e680000000a00 */
[----:B------:R-:W5:Y:S01]  /*01a0*/  LDG.E.128 R16, desc[UR4][R20.64] ;  /* 0x0000000414107981 */ /* 0x000f62000c1e1d00 */
[----:B---3--:R-:W-:-:S03]  /*01b0*/  IMAD.WIDE R22, R32, 0x10, R22 ;  /* 0x0000001020167825 */ /* 0x008fc600078e0216 */
[----:B------:R-:W2:Y:S02]  /*01c0*/  LDC.64 R38, c[0x0][0x3c0] ;  /* 0x0000f000ff267b82 */ /* 0x000ea40000000a00 */
[----:B------:R-:W3:Y:S01]  /*01d0*/  LDG.E.128 R8, desc[UR4][R22.64] ;  /* 0x0000000416087981 */ /* 0x000ee2000c1e1d00 */
[----:B----4-:R-:W-:-:S05]  /*01e0*/  IMAD.WIDE R24, R32, 0x10, R24 ;  /* 0x0000001020187825 */ /* 0x010fca00078e0218 */
[----:B------:R-:W4:Y:S01]  /*01f0*/  LDC.64 R2, c[0x0][0x3b0] ;  /* 0x0000ec00ff027b82 */ /* 0x000f220000000a00 */
[----:B------:R-:W3:Y:S01]  /*0200*/  LDG.E.128 R28, desc[UR4][R24.64] ;  /* 0x00000004181c7981 */ /* 0x000ee2000c1e1d00 */
[----:B-1----:R-:W-:-:S05]  /*0210*/  IMAD.WIDE R26, R32, 0x10, R26 ;  /* 0x00000010201a7825 */ /* 0x002fca00078e021a */
[----:B------:R-:W3:Y:S01]  /*0220*/  LDG.E.128 R4, desc[UR4][R26.64] ;  /* 0x000000041a047981 */ /* 0x000ee2000c1e1d00 */
[----:B--2---:R-:W1:Y:S02]  /*0230*/  MUFU.RCP R0, R39 ;  /* 0x0000002700007308 */ /* 0x004e640000001000 */
[----:B-1----:R-:W-:-:S04]  /*0240*/  FFMA R37, R0, -R39, 1 ;  /* 0x3f80000000257423 */ /* 0x002fc80000000827 */
[----:B------:R-:W-:Y:S01]  /*0250*/  FFMA R37, R0, R37, R0 ;  /* 0x0000002500257223 */ /* 0x000fe20000000000 */
[----:B----4-:R-:W-:Y:S01]  /*0260*/  FADD R0, -R2, 1 ;  /* 0x3f80000002007421 */ /* 0x010fe20000000100 */
[----:B------:R-:W-:Y:S01]  /*0270*/  BSSY.RECONVERGENT B3, `(.L_x_2) ;  /* 0x0000031000037945 */ /* 0x000fe20003800200 */
[-C--:B-----5:R-:W-:Y:S01]  /*0280*/  FFMA R12, R16, R38.reuse, R12 ;  /* 0x00000026100c7223 */ /* 0x0a0fe2000000000c */
[-C--:B------:R-:W-:Y:S01]  /*0290*/  FFMA R13, R17, R38.reuse, R13 ;  /* 0x00000026110d7223 */ /* 0x080fe2000000000d */
[-C--:B------:R-:W-:Y:S01]  /*02a0*/  FFMA R14, R18, R38.reuse, R14 ;  /* 0x00000026120e7223 */ /* 0x080fe2000000000e */
[----:B------:R-:W-:Y:S01]  /*02b0*/  FFMA R15, R19, R38, R15 ;  /* 0x00000026130f7223 */ /* 0x000fe2000000000f */
[----:B---3--:R-:W-:-:S04]  /*02c0*/  FMUL R41, R8, R2 ;  /* 0x0000000208297220 */ /* 0x008fc80000400000 */
[----:B------:R-:W-:Y:S01]  /*02d0*/  FFMA R8, R12, R0, R41 ;  /* 0x000000000c087223 */ /* 0x000fe20000000029 */
[----:B------:R-:W-:Y:S01]  /*02e0*/  FADD R28, R28, -R12 ;  /* 0x8000000c1c1c7221 */ /* 0x000fe20000000000 */
[----:B------:R-:W-:Y:S01]  /*02f0*/  FADD R29, R29, -R13 ;  /* 0x8000000d1d1d7221 */ /* 0x000fe20000000000 */
[----:B------:R-:W-:Y:S01]  /*0300*/  FADD R30, R30, -R14 ;  /* 0x8000000e1e1e7221 */ /* 0x000fe20000000000 */
[----:B------:R-:W-:Y:S01]  /*0310*/  FADD R31, R31, -R15 ;  /* 0x8000000f1f1f7221 */ /* 0x000fe20000000000 */
[----:B------:R-:W-:Y:S01]  /*0320*/  FMUL R40, R28, R28 ;  /* 0x0000001c1c287220 */ /* 0x000fe20000400000 */
[----:B------:R-:W-:Y:S01]  /*0330*/  FMUL R41, R29, R29 ;  /* 0x0000001d1d297220 */ /* 0x000fe20000400000 */
[----:B------:R-:W-:Y:S01]  /*0340*/  FMUL R42, R30, R30 ;  /* 0x0000001e1e2a7220 */ /* 0x000fe20000400000 */
[----:B------:R-:W-:Y:S01]  /*0350*/  FMUL R43, R31, R31 ;  /* 0x0000001f1f2b7220 */ /* 0x000fe20000400000 */
[----:B------:R-:W-:Y:S01]  /*0360*/  FMUL R45, R40, UR7 ;  /* 0x00000007282d7c20 */ /* 0x000fe20008400000 */
[----:B------:R-:W-:Y:S01]  /*0370*/  FMUL R40, R41, UR7 ;  /* 0x0000000729287c20 */ /* 0x000fe20008400000 */
[----:B------:R-:W-:Y:S01]  /*0380*/  FMUL R47, R42, UR7 ;  /* 0x000000072a2f7c20 */ /* 0x000fe20008400000 */
[----:B------:R-:W-:Y:S01]  /*0390*/  FMUL R42, R43, UR7 ;  /* 0x000000072b2a7c20 */ /* 0x000fe20008400000 */
[----:B------:R-:W1:Y:S01]  /*03a0*/  FCHK P0, R8, R39 ;  /* 0x0000002708007302 */ /* 0x000e620000000000 */
[----:B------:R-:W-:Y:S01]  /*03b0*/  FADD R38, -R3, 1 ;  /* 0x3f80000003267421 */ /* 0x000fe20000000100 */
[----:B------:R-:W-:Y:S01]  /*03c0*/  FFMA R45, R12, R12, R45 ;  /* 0x0000000c0c2d7223 */ /* 0x000fe2000000002d */
[----:B------:R-:W-:Y:S01]  /*03d0*/  FFMA R41, R13, R13, R40 ;  /* 0x0000000d0d297223 */ /* 0x000fe20000000028 */
[----:B------:R-:W-:Y:S01]  /*03e0*/  FFMA R47, R14, R14, R47 ;  /* 0x0000000e0e2f7223 */ /* 0x000fe2000000002f */
[----:B------:R-:W-:Y:S01]  /*03f0*/  FFMA R43, R15, R15, R42 ;  /* 0x0000000f0f2b7223 */ /* 0x000fe2000000002a */
[-C--:B------:R-:W-:Y:S01]  /*0400*/  FMUL R45, R45, R38.reuse ;  /* 0x000000262d2d7220 */ /* 0x080fe20000400000 */
[-C--:B------:R-:W-:Y:S01]  /*0410*/  FMUL R40, R41, R38.reuse ;  /* 0x0000002629287220 */ /* 0x080fe20000400000 */
[-C--:B------:R-:W-:Y:S01]  /*0420*/  FMUL R47, R47, R38.reuse ;  /* 0x000000262f2f7220 */ /* 0x080fe20000400000 */
[----:B------:R-:W-:Y:S01]  /*0430*/  FMUL R38, R43, R38 ;  /* 0x000000262b267220 */ /* 0x000fe20000400000 */
[----:B------:R-:W-:Y:S01]  /*0440*/  FFMA R42, R8, R37, RZ ;  /* 0x00000025082a7223 */ /* 0x000fe200000000ff */
[-C--:B------:R-:W-:Y:S01]  /*0450*/  FFMA R4, R4, R3.reuse, R45 ;  /* 0x0000000304047223 */ /* 0x080fe2000000002d */
[-C--:B------:R-:W-:Y:S01]  /*0460*/  FFMA R5, R5, R3.reuse, R40 ;  /* 0x0000000305057223 */ /* 0x080fe20000000028 */
[-C--:B------:R-:W-:Y:S01]  /*0470*/  FFMA R6, R6, R3.reuse, R47 ;  /* 0x0000000306067223 */ /* 0x080fe2000000002f */
[----:B------:R-:W-:Y:S01]  /*0480*/  FFMA R7, R7, R3, R38 ;  /* 0x0000000307077223 */ /* 0x000fe20000000026 */
[-C--:B------:R-:W-:Y:S01]  /*0490*/  FMUL R38, R9, R2.reuse ;  /* 0x0000000209267220 */ /* 0x080fe20000400000 */
[-C--:B------:R-:W-:Y:S01]  /*04a0*/  FMUL R3, R10, R2.reuse ;  /* 0x000000020a037220 */ /* 0x080fe20000400000 */
[----:B------:R-:W-:Y:S01]  /*04b0*/  FFMA R40, R42, -R39, R8 ;  /* 0x800000272a287223 */ /* 0x000fe20000000008 */
[----:B------:R-:W-:Y:S01]  /*04c0*/  FMUL R2, R11, R2 ;  /* 0x000000020b027220 */ /* 0x000fe20000400000 */
[-C--:B------:R-:W-:Y:S01]  /*04d0*/  FFMA R9, R13, R0.reuse, R38 ;  /* 0x000000000d097223 */ /* 0x080fe20000000026 */
[----:B------:R-:W-:Y:S01]  /*04e0*/  FFMA R10, R14, R0, R3 ;  /* 0x000000000e0a7223 */ /* 0x000fe20000000003 */
[----:B------:R-:W-:Y:S01]  /*04f0*/  FFMA R42, R37, R40, R42 ;  /* 0x00000028252a7223 */ /* 0x000fe2000000002a */
[----:B------:R-:W-:Y:S01]  /*0500*/  FFMA R11, R15, R0, R2 ;  /* 0x000000000f0b7223 */ /* 0x000fe20000000002 */
[----:B-1----:R-:W-:Y:S06]  /*0510*/  @!P0 BRA `(.L_x_3) ;  /* 0x0000000000188947 */ /* 0x002fec0003800000 */
[----:B------:R-:W1:Y:S01]  /*0520*/  LDCU UR6, c[0x0][0x3c4] ;  /* 0x00007880ff0677ac */ /* 0x000e620008000800 */
[----:B------:R-:W-:Y:S02]  /*0530*/  MOV R2, R8 ;  /* 0x0000000800027202 */ /* 0x000fe40000000f00 */
[----:B------:R-:W-:Y:S02]  /*0540*/  MOV R40, 0x570 ;  /* 0x0000057000287802 */ /* 0x000fe40000000f00 */
[----:B-1----:R-:W-:-:S07]  /*0550*/  MOV R0, UR6 ;  /* 0x0000000600007c02 */ /* 0x002fce0008000f00 */
[----:B0-----:R-:W-:Y:S05]  /*0560*/  CALL.REL.NOINC `($__internal_2_$__cuda_sm3x_div_rn_noftz_f32_slowpath) ;  /* 0x0000002000bc7944 */ /* 0x001fea0003c00000 */
[----:B------:R-:W-:-:S07]  /*0570*/  MOV R42, R0 ;  /* 0x00000000002a7202 */ /* 0x000fce0000000f00 */
.L_x_3:
[----:B------:R-:W-:Y:S05]  /*0580*/  BSYNC.RECONVERGENT B3 ;  /* 0x0000000000037941 */ /* 0x000fea0003800200 */
.L_x_2:
[----:B------:R-:W1:Y:S01]  /*0590*/  LDC R2, c[0x0][0x3c4] ;  /* 0x0000f100ff027b82 */ /* 0x000e620000000800 */
[----:B------:R-:W-:Y:S01]  /*05a0*/  BSSY.RECONVERGENT B3, `(.L_x_4) ;  /* 0x000000f000037945 */ /* 0x000fe20003800200 */
[----:B-1----:R-:W1:Y:S08]  /*05b0*/  MUFU.RCP R3, R2 ;  /* 0x0000000200037308 */ /* 0x002e700000001000 */
[----:B------:R-:W2:Y:S01]  /*05c0*/  FCHK P0, R9, R2 ;  /* 0x0000000209007302 */ /* 0x000ea20000000000 */
[----:B-1----:R-:W-:-:S04]  /*05d0*/  FFMA R0, R3, -R2, 1 ;  /* 0x3f80000003007423 */ /* 0x002fc80000000802 */
[----:B------:R-:W-:-:S04]  /*05e0*/  FFMA R37, R3, R0, R3 ;  /* 0x0000000003257223 */ /* 0x000fc80000000003 */
[----:B------:R-:W-:-:S04]  /*05f0*/  FFMA R0, R9, R37, RZ ;  /* 0x0000002509007223 */ /* 0x000fc800000000ff */
[----:B------:R-:W-:-:S04]  /*0600*/  FFMA R3, R0, -R2, R9 ;  /* 0x8000000200037223 */ /* 0x000fc80000000009 */
[----:B------:R-:W-:Y:S01]  /*0610*/  FFMA R3, R37, R3, R0 ;  /* 0x0000000325037223 */ /* 0x000fe20000000000 */
[----:B--2---:R-:W-:Y:S06]  /*0620*/  @!P0 BRA `(.L_x_5) ;  /* 0x0000000000188947 */ /* 0x004fec0003800000 */
[----:B------:R-:W1:Y:S01]  /*0630*/  LDCU UR6, c[0x0][0x3c4] ;  /* 0x00007880ff0677ac */ /* 0x000e620008000800 */
[----:B------:R-:W-:Y:S02]  /*0640*/  MOV R2, R9 ;  /* 0x0000000900027202 */ /* 0x000fe40000000f00 */
[----:B------:R-:W-:Y:S02]  /*0650*/  MOV R40, 0x680 ;  /* 0x0000068000287802 */ /* 0x000fe40000000f00 */
[----:B-1----:R-:W-:-:S07]  /*0660*/  MOV R0, UR6 ;  /* 0x0000000600007c02 */ /* 0x002fce0008000f00 */
[----:B0-----:R-:W-:Y:S05]  /*0670*/  CALL.REL.NOINC `($__internal_2_$__cuda_sm3x_div_rn_noftz_f32_slowpath) ;  /* 0x0000002000787944 */ /* 0x001fea0003c00000 */
[----:B------:R-:W-:-:S07]  /*0680*/  MOV R3, R0 ;  /* 0x0000000000037202 */ /* 0x000fce0000000f00 */
.L_x_5:
[----:B------:R-:W-:Y:S05]  /*0690*/  BSYNC.RECONVERGENT B3 ;  /* 0x0000000000037941 */ /* 0x000fea0003800200 */
.L_x_4:
        /* <DEDUP_REMOVED lines=16> */
.L_x_7:
[----:B------:R-:W-:Y:S05]  /*07a0*/  BSYNC.RECONVERGENT B3 ;  /* 0x0000000000037941 */ /* 0x000fea0003800200 */
.L_x_6:
        /* <DEDUP_REMOVED lines=16> */
.L_x_9:
[----:B------:R-:W-:Y:S05]  /*08b0*/  BSYNC.RECONVERGENT B3 ;  /* 0x0000000000037941 */ /* 0x000fea0003800200 */
.L_x_8:
        /* <DEDUP_REMOVED lines=16> */
.L_x_11:
[----:B------:R-:W-:Y:S05]  /*09c0*/  BSYNC.RECONVERGENT B3 ;  /* 0x0000000000037941 */ /* 0x000fea0003800200 */
.L_x_10:
        /* <DEDUP_REMOVED lines=16> */
.L_x_13:
[----:B------:R-:W-:Y:S05]  /*0ad0*/  BSYNC.RECONVERGENT B3 ;  /* 0x0000000000037941 */ /* 0x000fea0003800200 */
.L_x_12:
        /* <DEDUP_REMOVED lines=16> */
.L_x_15:
[----:B------:R-:W-:Y:S05]  /*0be0*/  BSYNC.RECONVERGENT B3 ;  /* 0x0000000000037941 */ /* 0x000fea0003800200 */
.L_x_14:
        /* <DEDUP_REMOVED lines=16> */
.L_x_17:
[----:B------:R-:W-:Y:S05]  /*0cf0*/  BSYNC.RECONVERGENT B3 ;  /* 0x0000000000037941 */ /* 0x000fea0003800200 */
.L_x_16:
[----:B------:R-:W-:Y:S01]  /*0d00*/  HFMA2 R37, -RZ, RZ, 0.96630859375, -0.0022525787353515625 ;  /* 0x3bbb989dff257431 */ /* 0x000fe200000001ff */
[----:B------:R-:W-:Y:S01]  /*0d10*/  MOV R43, 0x437c0000 ;  /* 0x437c0000002b7802 */ /* 0x000fe20000000f00 */
[----:B------:R-:W-:Y:S03]  /*0d20*/  BSSY.RECONVERGENT B1, `(.L_x_18) ;  /* 0x0000015000017945 */ /* 0x000fe60003800200 */
[----:B------:R-:W-:-:S04]  /*0d30*/  FFMA.SAT R0, |R28|, -R37, 0.5 ;  /* 0x3f0000001c007423 */ /* 0x000fc80000002a25 */
[----:B------:R-:W-:-:S04]  /*0d40*/  FFMA.RM R0, R0, R43, 12582913 ;  /* 0x4b40000100007423 */ /* 0x000fc8000000402b */
[C---:B------:R-:W-:Y:S01]  /*0d50*/  FADD R37, R0.reuse, -12583039 ;  /* 0xcb40007f00257421 */ /* 0x040fe20000000000 */
[----:B------:R-:W-:-:S03]  /*0d60*/  SHF.L.U32 R0, R0, 0x17, RZ ;  /* 0x0000001700007819 */ /* 0x000fc600000006ff */
[----:B------:R-:W-:-:S04]  /*0d70*/  FFMA R37, |R28|, -1.4426950216293334961, -R37 ;  /* 0xbfb8aa3b1c257823 */ /* 0x000fc80000000a25 */
[----:B------:R-:W-:-:S06]  /*0d80*/  FFMA R37, |R28|, -1.925963033500011079e-08, R37 ;  /* 0xb2a570601c257823 */ /* 0x000fcc0000000225 */
[----:B------:R-:W1:Y:S02]  /*0d90*/  MUFU.EX2 R37, R37 ;  /* 0x0000002500257308 */ /* 0x000e640000000800 */
[----:B-1----:R-:W-:-:S05]  /*0da0*/  FFMA R38, R0, R37, 1 ;  /* 0x3f80000000267423 */ /* 0x002fca0000000025 */
[----:B------:R-:W-:-:S04]  /*0db0*/  IADD3 R0, PT, PT, R38, 0x1800000, RZ ;  /* 0x0180000026007810 */ /* 0x000fc80007ffe0ff */
[----:B------:R-:W-:-:S04]  /*0dc0*/  LOP3.LUT R0, R0, 0x7f800000, RZ, 0xc0, !PT ;  /* 0x7f80000000007812 */ /* 0x000fc800078ec0ff */
[----:B------:R-:W-:-:S13]  /*0dd0*/  ISETP.GT.U32.AND P0, PT, R0, 0x1ffffff, PT ;  /* 0x01ffffff0000780c */ /* 0x000fda0003f04070 */
[----:B------:R-:W-:Y:S05]  /*0de0*/  @P0 BRA `(.L_x_19) ;  /* 0x0000000000100947 */ /* 0x000fea0003800000 */
[----:B------:R-:W-:-:S07]  /*0df0*/  MOV R37, 0xe10 ;  /* 0x00000e1000257802 */ /* 0x000fce0000000f00 */
[----:B0-----:R-:W-:Y:S05]  /*0e00*/  CALL.REL.NOINC `($__internal_0_$__cuda_sm20_rcp_rn_f32_slowpath) ;  /* 0x0000001400687944 */ /* 0x001fea0003c00000 */
[----:B------:R-:W-:Y:S01]  /*0e10*/  MOV R49, R38 ;  /* 0x0000002600317202 */ /* 0x000fe20000000f00 */
[----:B------:R-:W-:Y:S06]  /*0e20*/  BRA `(.L_x_20) ;  /* 0x0000000000107947 */ /* 0x000fec0003800000 */
.L_x_19:
[----:B------:R-:W1:Y:S02]  /*0e30*/  MUFU.RCP R49, R38 ;  /* 0x0000002600317308 */ /* 0x000e640000001000 */
[----:B-1----:R-:W-:-:S04]  /*0e40*/  FFMA R0, R38, R49, -1 ;  /* 0xbf80000026007423 */ /* 0x002fc80000000031 */
[----:B------:R-:W-:-:S04]  /*0e50*/  FADD.FTZ R0, -R0, -RZ ;  /* 0x800000ff00007221 */ /* 0x000fc80000010100 */
[----:B------:R-:W-:-:S07]  /*0e60*/  FFMA R49, R49, R0, R49 ;  /* 0x0000000031317223 */ /* 0x000fce0000000031 */
.L_x_20:
[----:B------:R-:W-:Y:S05]  /*0e70*/  BSYNC.RECONVERGENT B1 ;  /* 0x0000000000017941 */ /* 0x000fea0003800200 */
.L_x_18:
        /* <DEDUP_REMOVED lines=8> */
[----:B------:R-:W-:-:S04]  /*0f00*/  FFMA R2, |R29|, -1.925963033500011079e-08, R2 ;  /* 0xb2a570601d027823 */ /* 0x000fc80000000202 */
        /* <DEDUP_REMOVED lines=10> */
.L_x_22:
[----:B------:R-:W1:Y:S02]  /*0fb0*/  MUFU.RCP R51, R38 ;  /* 0x0000002600337308 */ /* 0x000e640000001000 */
[----:B-1----:R-:W-:-:S04]  /*0fc0*/  FFMA R0, R38, R51, -1 ;  /* 0xbf80000026007423 */ /* 0x002fc80000000033 */
[----:B------:R-:W-:-:S04]  /*0fd0*/  FADD.FTZ R0, -R0, -RZ ;  /* 0x800000ff00007221 */ /* 0x000fc80000010100 */
[----:B------:R-:W-:-:S07]  /*0fe0*/  FFMA R51, R51, R0, R51 ;  /* 0x0000000033337223 */ /* 0x000fce0000000033 */
.L_x_23:
[----:B------:R-:W-:Y:S05]  /*0ff0*/  BSYNC.RECONVERGENT B1 ;  /* 0x0000000000017941 */ /* 0x000fea0003800200 */
.L_x_21:
        /* <DEDUP_REMOVED lines=19> */
.L_x_25:
[----:B------:R-:W1:Y:S02]  /*1130*/  MUFU.RCP R50, R38 ;  /* 0x0000002600327308 */ /* 0x000e640000001000 */
[----:B-1----:R-:W-:-:S04]  /*1140*/  FFMA R0, R38, R50, -1 ;  /* 0xbf80000026007423 */ /* 0x002fc80000000032 */
[----:B------:R-:W-:-:S04]  /*1150*/  FADD.FTZ R29, -R0, -RZ ;  /* 0x800000ff001d7221 */ /* 0x000fc80000010100 */
[----:B------:R-:W-:-:S07]  /*1160*/  FFMA R50, R50, R29, R50 ;  /* 0x0000001d32327223 */ /* 0x000fce0000000032 */
.L_x_26:
[----:B------:R-:W-:Y:S05]  /*1170*/  BSYNC.RECONVERGENT B1 ;  /* 0x0000000000017941 */ /* 0x000fea0003800200 */
.L_x_24:
        /* <DEDUP_REMOVED lines=19> */
.L_x_28:
[----:B------:R-:W1:Y:S02]  /*12b0*/  MUFU.RCP R40, R38 ;  /* 0x0000002600287308 */ /* 0x000e640000001000 */
[----:B-1----:R-:W-:-:S04]  /*12c0*/  FFMA R0, R38, R40, -1 ;  /* 0xbf80000026007423 */ /* 0x002fc80000000028 */
[----:B------:R-:W-:-:S04]  /*12d0*/  FADD.FTZ R29, -R0, -RZ ;  /* 0x800000ff001d7221 */ /* 0x000fc80000010100 */
[----:B------:R-:W-:-:S07]  /*12e0*/  FFMA R40, R40, R29, R40 ;  /* 0x0000001d28287223 */ /* 0x000fce0000000028 */
.L_x_29:
[----:B------:R-:W-:Y:S05]  /*12f0*/  BSYNC.RECONVERGENT B1 ;  /* 0x0000000000017941 */ /* 0x000fea0003800200 */
.L_x_27:
[----:B------:R-:W-:Y:S01]  /*1300*/  IADD3 R0, PT, PT, R45, -0xd000000, RZ ;  /* 0xf30000002d007810 */ /* 0x000fe20007ffe0ff */
[----:B------:R1:W2:Y:S01]  /*1310*/  MUFU.RSQ R2, R45 ;  /* 0x0000002d00027308 */ /* 0x0002a20000001400 */
[----:B------:R-:W-:Y:S02]  /*1320*/  BSSY.RECONVERGENT B1, `(.L_x_30) ;  /* 0x000000a000017945 */ /* 0x000fe40003800200 */
[----:B------:R-:W-:-:S13]  /*1330*/  ISETP.GT.U32.AND P0, PT, R0, 0x727fffff, PT ;  /* 0x727fffff0000780c */ /* 0x000fda0003f04070 */
[----:B-1----:R-:W-:Y:S05]  /*1340*/  @!P0 BRA `(.L_x_31) ;  /* 0x00000000000c8947 */ /* 0x002fea0003800000 */
[----:B------:R-:W-:-:S07]  /*1350*/  MOV R0, 0x1370 ;  /* 0x0000137000007802 */ /* 0x000fce0000000f00 */
[----:B0-2---:R-:W-:Y:S05]  /*1360*/  CALL.REL.NOINC `($__internal_1_$__cuda_sm20_sqrt_rn_f32_slowpath) ;  /* 0x0000001000e47944 */ /* 0x005fea0003c00000 */
[----:B------:R-:W-:Y:S05]  /*1370*/  BRA `(.L_x_32) ;  /* 0x0000000000107947 */ /* 0x000fea0003800000 */
.L_x_31:
[C---:B--2---:R-:W-:Y:S01]  /*1380*/  FMUL.FTZ R0, R2.reuse, R45 ;  /* 0x0000002d02007220 */ /* 0x044fe20000410000 */
[----:B------:R-:W-:-:S03]  /*1390*/  FMUL.FTZ R2, R2, 0.5 ;  /* 0x3f00000002027820 */ /* 0x000fc60000410000 */
[----:B------:R-:W-:-:S04]  /*13a0*/  FFMA R37, -R0, R0, R45 ;  /* 0x0000000000257223 */ /* 0x000fc8000000012d */
[----:B------:R-:W-:-:S07]  /*13b0*/  FFMA R37, R37, R2, R0 ;  /* 0x0000000225257223 */ /* 0x000fce0000000000 */
.L_x_32:
[----:B------:R-:W-:Y:S05]  /*13c0*/  BSYNC.RECONVERGENT B1 ;  /* 0x0000000000017941 */ /* 0x000fea0003800200 */
.L_x_30:
[----:B------:R-:W-:Y:S01]  /*13d0*/  IADD3 R0, PT, PT, R46, -0xd000000, RZ ;  /* 0xf30000002e007810 */ /* 0x000fe20007ffe0ff */
[----:B------:R1:W2:Y:S01]  /*13e0*/  MUFU.RSQ R29, R46 ;  /* 0x0000002e001d7308 */ /* 0x0002a20000001400 */
[----:B------:R-:W-:Y:S01]  /*13f0*/  BSSY.RECONVERGENT B1, `(.L_x_33) ;  /* 0x000000c000017945 */ /* 0x000fe20003800200 */
[----:B------:R-:W-:Y:S01]  /*1400*/  FADD R38, R37, UR8 ;  /* 0x0000000825267e21 */ /* 0x000fe20008000000 */
[----:B------:R-:W-:-:S13]  /*1410*/  ISETP.GT.U32.AND P0, PT, R0, 0x727fffff, PT ;  /* 0x727fffff0000780c */ /* 0x000fda0003f04070 */
[----:B-1----:R-:W-:Y:S05]  /*1420*/  @!P0 BRA `(.L_x_34) ;  /* 0x0000000000108947 */ /* 0x002fea0003800000 */
[----:B------:R-:W-:Y:S02]  /*1430*/  MOV R45, R46 ;  /* 0x0000002e002d7202 */ /* 0x000fe40000000f00 */
[----:B------:R-:W-:-:S07]  /*1440*/  MOV R0, 0x1460 ;  /* 0x0000146000007802 */ /* 0x000fce0000000f00 */
[----:B0-2---:R-:W-:Y:S05]  /*1450*/  CALL.REL.NOINC `($__internal_1_$__cuda_sm20_sqrt_rn_f32_slowpath) ;  /* 0x0000001000a87944 */ /* 0x005fea0003c00000 */
[----:B------:R-:W-:Y:S05]  /*1460*/  BRA `(.L_x_35) ;  /* 0x0000000000107947 */ /* 0x000fea0003800000 */
.L_x_34:
[C---:B--2---:R-:W-:Y:S01]  /*1470*/  FMUL.FTZ R37, R29.reuse, R46 ;  /* 0x0000002e1d257220 */ /* 0x044fe20000410000 */
[----:B------:R-:W-:-:S03]  /*1480*/  FMUL.FTZ R0, R29, 0.5 ;  /* 0x3f0000001d007820 */ /* 0x000fc60000410000 */
[----:B------:R-:W-:-:S04]  /*1490*/  FFMA R46, -R37, R37, R46 ;  /* 0x00000025252e7223 */ /* 0x000fc8000000012e */
[----:B------:R-:W-:-:S07]  /*14a0*/  FFMA R37, R46, R0, R37 ;  /* 0x000000002e257223 */ /* 0x000fce0000000025 */
.L_x_35:
[----:B------:R-:W-:Y:S05]  /*14b0*/  BSYNC.RECONVERGENT B1 ;  /* 0x0000000000017941 */ /* 0x000fea0003800200 */
.L_x_33:
        /* <DEDUP_REMOVED lines=10> */
.L_x_37:
[C---:B--2---:R-:W-:Y:S01]  /*1560*/  FMUL.FTZ R37, R31.reuse, R44 ;  /* 0x0000002c1f257220 */ /* 0x044fe20000410000 */
[----:B------:R-:W-:-:S03]  /*1570*/  FMUL.FTZ R0, R31, 0.5 ;  /* 0x3f0000001f007820 */ /* 0x000fc60000410000 */
[----:B------:R-:W-:-:S04]  /*1580*/  FFMA R44, -R37, R37, R44 ;  /* 0x00000025252c7223 */ /* 0x000fc8000000012c */
[----:B------:R-:W-:-:S07]  /*1590*/  FFMA R37, R44, R0, R37 ;  /* 0x000000002c257223 */ /* 0x000fce0000000025 */
.L_x_38:
[----:B------:R-:W-:Y:S05]  /*15a0*/  BSYNC.RECONVERGENT B1 ;  /* 0x0000000000017941 */ /* 0x000fea0003800200 */
.L_x_36:
        /* <DEDUP_REMOVED lines=10> */
.L_x_40:
[C---:B--2---:R-:W-:Y:S01]  /*1650*/  FMUL.FTZ R37, R31.reuse, R48 ;  /* 0x000000301f257220 */ /* 0x044fe20000410000 */
[----:B------:R-:W-:-:S03]  /*1660*/  FMUL.FTZ R0, R31, 0.5 ;  /* 0x3f0000001f007820 */ /* 0x000fc60000410000 */
[----:B------:R-:W-:-:S04]  /*1670*/  FFMA R48, -R37, R37, R48 ;  /* 0x0000002525307223 */ /* 0x000fc80000000130 */
[----:B------:R-:W-:-:S07]  /*1680*/  FFMA R37, R48, R0, R37 ;  /* 0x0000000030257223 */ /* 0x000fce0000000025 */
.L_x_41:
[----:B------:R-:W-:Y:S05]  /*1690*/  BSYNC.RECONVERGENT B1 ;  /* 0x0000000000017941 */ /* 0x000fea0003800200 */
.L_x_39:
[----:B------:R-:W1:Y:S01]  /*16a0*/  MUFU.RCP R31, R38 ;  /* 0x00000026001f7308 */ /* 0x000e620000001000 */
[----:B------:R-:W-:Y:S01]  /*16b0*/  FMUL R2, R49, R42 ;  /* 0x0000002a31027220 */ /* 0x000fe20000400000 */
[----:B------:R-:W-:Y:S01]  /*16c0*/  BSSY.RECONVERGENT B3, `(.L_x_42) ;  /* 0x0000010000037945 */ /* 0x000fe20003800200 */
[----:B------:R-:W-:Y:S01]  /*16d0*/  FMUL R28, R50, R41 ;  /* 0x00000029321c7220 */ /* 0x000fe20000400000 */
[----:B------:R-:W-:Y:S01]  /*16e0*/  FMUL R3, R51, R3 ;  /* 0x0000000333037220 */ /* 0x000fe20000400000 */
[----:B------:R-:W-:Y:S01]  /*16f0*/  FMUL R39, R40, R39 ;  /* 0x0000002728277220 */ /* 0x000fe20000400000 */
[----:B------:R-:W-:Y:S02]  /*1700*/  FADD R41, R37, UR8 ;  /* 0x0000000825297e21 */ /* 0x000fe40008000000 */
[----:B------:R-:W2:Y:S01]  /*1710*/  FCHK P0, R2, R38 ;  /* 0x0000002602007302 */ /* 0x000ea20000000000 */
[----:B-1----:R-:W-:-:S04]  /*1720*/  FFMA R0, -R38, R31, 1 ;  /* 0x3f80000026007423 */ /* 0x002fc8000000011f */
[----:B------:R-:W-:-:S04]  /*1730*/  FFMA R31, R31, R0, R31 ;  /* 0x000000001f1f7223 */ /* 0x000fc8000000001f */
[----:B------:R-:W-:-:S04]  /*1740*/  FFMA R42, R2, R31, RZ ;  /* 0x0000001f022a7223 */ /* 0x000fc800000000ff */
[----:B------:R-:W-:-:S04]  /*1750*/  FFMA R0, -R38, R42, R2 ;  /* 0x0000002a26007223 */ /* 0x000fc80000000102 */
[----:B------:R-:W-:Y:S01]  /*1760*/  FFMA R42, R31, R0, R42 ;  /* 0x000000001f2a7223 */ /* 0x000fe2000000002a */
[----:B--2---:R-:W-:Y:S06]  /*1770*/  @!P0 BRA `(.L_x_43) ;  /* 0x0000000000108947 */ /* 0x004fec0003800000 */
[----:B------:R-:W-:Y:S02]  /*1780*/  MOV R0, R38 ;  /* 0x0000002600007202 */ /* 0x000fe40000000f00 */
[----:B------:R-:W-:-:S07]  /*1790*/  MOV R40, 0x17b0 ;  /* 0x000017b000287802 */ /* 0x000fce0000000f00 */
[----:B0-----:R-:W-:Y:S05]  /*17a0*/  CALL.REL.NOINC `($__internal_2_$__cuda_sm3x_div_rn_noftz_f32_slowpath) ;  /* 0x00000010002c7944 */ /* 0x001fea0003c00000 */
[----:B------:R-:W-:-:S07]  /*17b0*/  MOV R42, R0 ;  /* 0x00000000002a7202 */ /* 0x000fce0000000f00 */
.L_x_43:
[----:B------:R-:W-:Y:S05]  /*17c0*/  BSYNC.RECONVERGENT B3 ;  /* 0x0000000000037941 */ /* 0x000fea0003800200 */
.L_x_42:
[----:B------:R-:W1:Y:S01]  /*17d0*/  MUFU.RCP R0, R29 ;  /* 0x0000001d00007308 */ /* 0x000e620000001000 */
[----:B------:R-:W-:Y:S07]  /*17e0*/  BSSY.RECONVERGENT B3, `(.L_x_44) ;  /* 0x000000d000037945 */ /* 0x000fee0003800200 */
        /* <DEDUP_REMOVED lines=8> */
[----:B------:R-:W-:Y:S02]  /*1870*/  MOV R0, R29 ;  /* 0x0000001d00007202 */ /* 0x000fe40000000f00 */
[----:B------:R-:W-:-:S07]  /*1880*/  MOV R40, 0x18a0 ;  /* 0x000018a000287802 */ /* 0x000fce0000000f00 */
[----:B0-----:R-:W-:Y:S05]  /*1890*/  CALL.REL.NOINC `($__internal_2_$__cuda_sm3x_div_rn_noftz_f32_slowpath) ;  /* 0x0000000c00f07944 */ /* 0x001fea0003c00000 */
[----:B------:R-:W-:-:S07]  /*18a0*/  MOV R31, R0 ;  /* 0x00000000001f7202 */ /* 0x000fce0000000f00 */
.L_x_45:
[----:B------:R-:W-:Y:S05]  /*18b0*/  BSYNC.RECONVERGENT B3 ;  /* 0x0000000000037941 */ /* 0x000fea0003800200 */
.L_x_44:
        /* <DEDUP_REMOVED lines=14> */
.L_x_47:
[----:B------:R-:W-:Y:S05]  /*19a0*/  BSYNC.RECONVERGENT B3 ;  /* 0x0000000000037941 */ /* 0x000fea0003800200 */
.L_x_46:
        /* <DEDUP_REMOVED lines=13> */
.L_x_49:
[----:B------:R-:W-:Y:S05]  /*1a80*/  BSYNC.RECONVERGENT B3 ;  /* 0x0000000000037941 */ /* 0x000fea0003800200 */
.L_x_48:
[----:B------:R-:W-:Y:S01]  /*1a90*/  FFMA R16, -R42, UR9, R16 ;  /* 0x000000092a107c23 */ /* 0x000fe20008000110 */
[----:B------:R-:W-:Y:S01]  /*1aa0*/  FFMA R17, -R31, UR9, R17 ;  /* 0x000000091f117c23 */ /* 0x000fe20008000111 */
[----:B------:R-:W-:Y:S01]  /*1ab0*/  FFMA R18, -R3, UR9, R18 ;  /* 0x0000000903127c23 */ /* 0x000fe20008000112 */
[----:B------:R-:W-:Y:S01]  /*1ac0*/  FFMA R19, -R0, UR9, R19 ;  /* 0x0000000900137c23 */ /* 0x000fe20008000113 */
[----:B0-----:R-:W-:-:S04]  /*1ad0*/  IMAD R32, R36, R33, R32 ;  /* 0x0000002124207224 */ /* 0x001fc800078e0220 */
[----:B------:R1:W-:Y:S01]  /*1ae0*/  STG.E.128 desc[UR4][R20.64], R16 ;  /* 0x0000001014007986 */ /* 0x0003e2000c101d04 */
[----:B------:R-:W-:-:S03]  /*1af0*/  ISETP.GE.AND P0, PT, R32, R34, PT ;  /* 0x000000222000720c */ /* 0x000fc60003f06270 */
[----:B------:R1:W-:Y:S04]  /*1b00*/  STG.E.128 desc[UR4][R22.64], R8 ;  /* 0x0000000816007986 */ /* 0x0003e8000c101d04 */
[----:B------:R1:W-:Y:S04]  /*1b10*/  STG.E.128 desc[UR4][R26.64], R4 ;  /* 0x000000041a007986 */ /* 0x0003e8000c101d04 */
[----:B------:R1:W-:Y:S02]  /*1b20*/  STG.E.128 desc[UR4][R24.64], R12 ;  /* 0x0000000c18007986 */ /* 0x0003e4000c101d04 */
[----:B------:R-:W-:Y:S05]  /*1b30*/  @!P0 BRA `(.L_x_50) ;  /* 0xffffffe400788947 */ /* 0x000fea000383ffff */
.L_x_1:
[----:B------:R-:W-:Y:S05]  /*1b40*/  BSYNC.RECONVERGENT B0 ;  /* 0x0000000000007941 */ /* 0x000fea0003800200 */
.L_x_0:
[----:B------:R-:W0:Y:S01]  /*1b50*/  LDCU UR6, c[0x0][0x3a8] ;  /* 0x00007500ff0677ac */ /* 0x000e220008000800 */
[----:B-1----:R-:W-:-:S04]  /*1b60*/  LEA R6, R34, R35, 0x2 ;  /* 0x0000002322067211 */ /* 0x002fc800078e10ff */
[----:B0-----:R-:W-:-:S13]  /*1b70*/  ISETP.GE.AND P0, PT, R6, UR6, PT ;  /* 0x0000000606007c0c */ /* 0x001fda000bf06270 */
[----:B------:R-:W-:Y:S05]  /*1b80*/  @P0 EXIT ;  /* 0x000000000000094d */ /* 0x000fea0003800000 */
[----:B------:R-:W0:Y:S01]  /*1b90*/  LDC.64 R4, c[0x0][0x3b0] ;  /* 0x0000ec00ff047b82 */ /* 0x000e220000000a00 */
[----:B------:R-:W1:Y:S01]  /*1ba0*/  LDCU UR6, c[0x0][0x370] ;  /* 0x00006e00ff0677ac */ /* 0x000e620008000800 */
[----:B------:R-:W2:Y:S06]  /*1bb0*/  LDCU UR10, c[0x0][0x3bc] ;  /* 0x00007780ff0a77ac */ /* 0x000eac0008000800 */
[----:B------:R-:W3:Y:S01]  /*1bc0*/  LDC R3, c[0x0][0x3c8] ;  /* 0x0000f200ff037b82 */ /* 0x000ee20000000800 */
[----:B------:R-:W4:Y:S01]  /*1bd0*/  LDCU UR12, c[0x0][0x3a8] ;  /* 0x00007500ff0c77ac */ /* 0x000f220008000800 */
[----:B------:R-:W0:Y:S06]  /*1be0*/  LDCU UR7, c[0x0][0x3b8] ;  /* 0x00007700ff0777ac */ /* 0x000e2c0008000800 */
[----:B------:R-:W2:Y:S01]  /*1bf0*/  LDC.64 R8, c[0x0][0x3a0] ;  /* 0x0000e800ff087b82 */ /* 0x000ea20000000a00 */
[----:B------:R-:W0:Y:S01]  /*1c00*/  LDCU UR11, c[0x0][0x3ac] ;  /* 0x00007580ff0b77ac */ /* 0x000e220008000800 */
[----:B-1----:R-:W-:Y:S01]  /*1c10*/  IMAD R36, R36, UR6, RZ ;  /* 0x0000000624247c24 */ /* 0x002fe2000f8e02ff */
[----:B------:R-:W1:Y:S05]  /*1c20*/  LDCU.64 UR8, c[0x0][0x3b0] ;  /* 0x00007600ff0877ac */ /* 0x000e6a0008000a00 */
[----:B------:R-:W1:Y:S01]  /*1c30*/  LDC.64 R18, c[0x0][0x380] ;  /* 0x0000e000ff127b82 */ /* 0x000e620000000a00 */
[----:B0-----:R-:W-:Y:S01]  /*1c40*/  FADD R4, -R4, 1 ;  /* 0x3f80000004047421 */ /* 0x001fe20000000100 */
[----:B------:R-:W-:-:S06]  /*1c50*/  FADD R5, -R5, 1 ;  /* 0x3f80000005057421 */ /* 0x000fcc0000000100 */
[----:B----4-:R-:W0:Y:S02]  /*1c60*/  LDC.64 R16, c[0x0][0x388] ;  /* 0x0000e200ff107b82 */ /* 0x010e240000000a00 */
.L_x_63:
[----:B----4-:R-:W4:Y:S01]  /*1c70*/  LDC.64 R24, c[0x0][0x390] ;  /* 0x0000e400ff187b82 */ /* 0x010f220000000a00 */
[----:B0-----:R-:W-:-:S04]  /*1c80*/  IMAD.WIDE R10, R6, 0x4, R16 ;  /* 0x00000004060a7825 */ /* 0x001fc800078e0210 */
[C---:B-1----:R-:W-:Y:S02]  /*1c90*/  IMAD.WIDE R26, R6.reuse, 0x4, R18 ;  /* 0x00000004061a7825 */ /* 0x042fe400078e0212 */
[----:B------:R-:W5:Y:S01]  /*1ca0*/  LDG.E R10, desc[UR4][R10.64] ;  /* 0x000000040a0a7981 */ /* 0x000f62000c1e1900 */
[----:B------:R-:W0:Y:S03]  /*1cb0*/  LDC.64 R22, c[0x0][0x398] ;  /* 0x0000e600ff167b82 */ /* 0x000e260000000a00 */
[----:B------:R-:W5:Y:S01]  /*1cc0*/  LDG.E R13, desc[UR4][R26.64] ;  /* 0x000000041a0d7981 */ /* 0x000f62000c1e1900 */
[----:B--2---:R-:W-:-:S04]  /*1cd0*/  IMAD.WIDE R20, R6, 0x4, R8 ;  /* 0x0000000406147825 */ /* 0x004fc800078e0208 */
[----:B------:R-:W1:Y:S01]  /*1ce0*/  LDC.64 R14, c[0x0][0x3c0] ;  /* 0x0000f000ff0e7b82 */ /* 0x000e620000000a00 */
[----:B------:R-:W2:Y:S01]  /*1cf0*/  LDG.E R29, desc[UR4][R20.64] ;  /* 0x00000004141d7981 */ /* 0x000ea2000c1e1900 */
[----:B----4-:R-:W-:-:S05]  /*1d00*/  IMAD.WIDE R24, R6, 0x4, R24 ;  /* 0x0000000406187825 */ /* 0x010fca00078e0218 */
[----:B------:R-:W4:Y:S01]  /*1d10*/  LDG.E R0, desc[UR4][R24.64] ;  /* 0x0000000418007981 */ /* 0x000f22000c1e1900 */
[----:B0-----:R-:W-:-:S05]  /*1d20*/  IMAD.WIDE R22, R6, 0x4, R22 ;  /* 0x0000000406167825 */ /* 0x001fca00078e0216 */
[----:B------:R-:W3:Y:S01]  /*1d30*/  LDG.E R7, desc[UR4][R22.64] ;  /* 0x0000000416077981 */ /* 0x000ee2000c1e1900 */
[----:B-1----:R-:W0:Y:S01]  /*1d40*/  MUFU.RCP R2, R15 ;  /* 0x0000000f00027308 */ /* 0x002e220000001000 */
[----:B------:R-:W-:Y:S01]  /*1d50*/  BSSY.RECONVERGENT B0, `(.L_x_51) ;  /* 0x0000017000007945 */ /* 0x000fe20003800200 */
[----:B0-----:R-:W-:Y:S01]  /*1d60*/  FFMA R31, R2, -R15, 1 ;  /* 0x3f800000021f7423 */ /* 0x001fe2000000080f */
[----:B-----5:R-:W-:-:S04]  /*1d70*/  FFMA R12, R13, R14, R10 ;  /* 0x0000000e0d0c7223 */ /* 0x020fc8000000000a */
[----:B------:R-:W-:Y:S01]  /*1d80*/  FMUL R11, R4, R12 ;  /* 0x0000000c040b7220 */ /* 0x000fe20000400000 */
[----:B--2---:R-:W-:-:S04]  /*1d90*/  FADD R10, R29, -R12 ;  /* 0x8000000c1d0a7221 */ /* 0x004fc80000000000 */
[----:B------:R-:W-:Y:S01]  /*1da0*/  FMUL R29, |R10|, UR7 ;  /* 0x000000070a1d7c20 */ /* 0x000fe20008400200 */
[----:B----4-:R-:W-:-:S04]  /*1db0*/  FFMA R11, R0, UR8, R11 ;  /* 0x00000008000b7c23 */ /* 0x010fc8000800000b */
[----:B------:R-:W0:Y:S01]  /*1dc0*/  FCHK P0, R11, R15 ;  /* 0x0000000f0b007302 */ /* 0x000e220000000000 */
[----:B------:R-:W-:Y:S01]  /*1dd0*/  FFMA R14, R2, R31, R2 ;  /* 0x0000001f020e7223 */ /* 0x000fe20000000002 */
[----:B------:R-:W-:-:S03]  /*1de0*/  FMUL R29, |R10|, R29 ;  /* 0x0000001d0a1d7220 */ /* 0x000fc60000400200 */
[----:B------:R-:W-:Y:S01]  /*1df0*/  FFMA R2, R14, R11, RZ ;  /* 0x0000000b0e027223 */ /* 0x000fe200000000ff */
[----:B------:R-:W-:-:S03]  /*1e00*/  FFMA R0, R12, R12, R29 ;  /* 0x0000000c0c007223 */ /* 0x000fc6000000001d */
[----:B------:R-:W-:Y:S01]  /*1e10*/  FFMA R29, R2, -R15, R11 ;  /* 0x8000000f021d7223 */ /* 0x000fe2000000000b */
[----:B------:R-:W-:-:S03]  /*1e20*/  FMUL R0, R5, R0 ;  /* 0x0000000005007220 */ /* 0x000fc60000400000 */
[----:B------:R-:W-:Y:S01]  /*1e30*/  FFMA R14, R14, R29, R2 ;  /* 0x0000001d0e0e7223 */ /* 0x000fe20000000002 */
[----:B---3--:R-:W-:Y:S01]  /*1e40*/  FFMA R7, R7, UR9, R0 ;  /* 0x0000000907077c23 */ /* 0x008fe20008000000 */
[----:B0-----:R-:W-:Y:S06]  /*1e50*/  @!P0 BRA `(.L_x_52) ;  /* 0x0000000000188947 */ /* 0x001fec0003800000 */
[----:B------:R-:W0:Y:S01]  /*1e60*/  LDCU UR6, c[0x0][0x3c4] ;  /* 0x00007880ff0677ac */ /* 0x000e220008000800 */
[----:B------:R-:W-:Y:S02]  /*1e70*/  MOV R2, R11 ;  /* 0x0000000b00027202 */ /* 0x000fe40000000f00 */
[----:B------:R-:W-:Y:S02]  /*1e80*/  MOV R40, 0x1eb0 ;  /* 0x00001eb000287802 */ /* 0x000fe40000000f00 */
[----:B0-----:R-:W-:-:S07]  /*1e90*/  MOV R0, UR6 ;  /* 0x0000000600007c02 */ /* 0x001fce0008000f00 */
[----:B------:R-:W-:Y:S05]  /*1ea0*/  CALL.REL.NOINC `($__internal_2_$__cuda_sm3x_div_rn_noftz_f32_slowpath) ;  /* 0x00000008006c7944 */ /* 0x000fea0003c00000 */
[----:B------:R-:W-:-:S07]  /*1eb0*/  MOV R14, R0 ;  /* 0x00000000000e7202 */ /* 0x000fce0000000f00 */
.L_x_52:
[----:B------:R-:W-:Y:S05]  /*1ec0*/  BSYNC.RECONVERGENT B0 ;  /* 0x0000000000007941 */ /* 0x000fea0003800200 */
.L_x_51:
[----:B------:R-:W0:Y:S01]  /*1ed0*/  MUFU.RCP R0, R3 ;  /* 0x0000000300007308 */ /* 0x000e220000001000 */
[----:B------:R-:W-:Y:S07]  /*1ee0*/  BSSY.RECONVERGENT B0, `(.L_x_53) ;  /* 0x000000e000007945 */ /* 0x000fee0003800200 */
[----:B------:R-:W1:Y:S01]  /*1ef0*/  FCHK P0, R7, R3 ;  /* 0x0000000307007302 */ /* 0x000e620000000000 */
[----:B0-----:R-:W-:-:S04]  /*1f00*/  FFMA R15, R0, -R3, 1 ;  /* 0x3f800000000f7423 */ /* 0x001fc80000000803 */
[----:B------:R-:W-:-:S04]  /*1f10*/  FFMA R0, R0, R15, R0 ;  /* 0x0000000f00007223 */ /* 0x000fc80000000000 */
[----:B------:R-:W-:-:S04]  /*1f20*/  FFMA R2, R0, R7, RZ ;  /* 0x0000000700027223 */ /* 0x000fc800000000ff */
[----:B------:R-:W-:-:S04]  /*1f30*/  FFMA R45, R2, -R3, R7 ;  /* 0x80000003022d7223 */ /* 0x000fc80000000007 */
[----:B------:R-:W-:Y:S01]  /*1f40*/  FFMA R45, R0, R45, R2 ;  /* 0x0000002d002d7223 */ /* 0x000fe20000000002 */
[----:B-1----:R-:W-:Y:S06]  /*1f50*/  @!P0 BRA `(.L_x_54) ;  /* 0x0000000000188947 */ /* 0x002fec0003800000 */
[----:B------:R-:W0:Y:S01]  /*1f60*/  LDCU UR6, c[0x0][0x3c8] ;  /* 0x00007900ff0677ac */ /* 0x000e220008000800 */
[----:B------:R-:W-:Y:S02]  /*1f70*/  MOV R2, R7 ;  /* 0x0000000700027202 */ /* 0x000fe40000000f00 */
[----:B------:R-:W-:Y:S02]  /*1f80*/  MOV R40, 0x1fb0 ;  /* 0x00001fb000287802 */ /* 0x000fe40000000f00 */
[----:B0-----:R-:W-:-:S07]  /*1f90*/  MOV R0, UR6 ;  /* 0x0000000600007c02 */ /* 0x001fce0008000f00 */
[----:B------:R-:W-:Y:S05]  /*1fa0*/  CALL.REL.NOINC `($__internal_2_$__cuda_sm3x_div_rn_noftz_f32_slowpath) ;  /* 0x00000008002c7944 */ /* 0x000fea0003c00000 */
[----:B------:R-:W-:-:S07]  /*1fb0*/  MOV R45, R0 ;  /* 0x00000000002d7202 */ /* 0x000fce0000000f00 */
.L_x_54:
[----:B------:R-:W-:Y:S05]  /*1fc0*/  BSYNC.RECONVERGENT B0 ;  /* 0x0000000000007941 */ /* 0x000fea0003800200 */
.L_x_53:
        /* <DEDUP_REMOVED lines=9> */
[----:B------:R-:W0:Y:S02]  /*2060*/  MUFU.EX2 R15, R15 ;  /* 0x0000000f000f7308 */ /* 0x000e240000000800 */
[----:B0-----:R-:W-:-:S05]  /*2070*/  FFMA R29, R0, R15, 1 ;  /* 0x3f800000001d7423 */ /* 0x001fca000000000f */
[----:B------:R-:W-:-:S04]  /*2080*/  IADD3 R0, PT, PT, R29, 0x1800000, RZ ;  /* 0x018000001d007810 */ /* 0x000fc80007ffe0ff */
[----:B------:R-:W-:-:S04]  /*2090*/  LOP3.LUT R0, R0, 0x7f800000, RZ, 0xc0, !PT ;  /* 0x7f80000000007812 */ /* 0x000fc800078ec0ff */
[----:B------:R-:W-:-:S13]  /*20a0*/  ISETP.GT.U32.AND P0, PT, R0, 0x1ffffff, PT ;  /* 0x01ffffff0000780c */ /* 0x000fda0003f04070 */
[----:B------:R-:W-:Y:S05]  /*20b0*/  @P0 BRA `(.L_x_56) ;  /* 0x0000000000100947 */ /* 0x000fea0003800000 */
[----:B------:R-:W-:Y:S02]  /*20c0*/  MOV R38, R29 ;  /* 0x0000001d00267202 */ /* 0x000fe40000000f00 */
[----:B------:R-:W-:-:S07]  /*20d0*/  MOV R37, 0x20f0 ;  /* 0x000020f000257802 */ /* 0x000fce0000000f00 */
[----:B------:R-:W-:Y:S05]  /*20e0*/  CALL.REL.NOINC `($__internal_0_$__cuda_sm20_rcp_rn_f32_slowpath) ;  /* 0x0000000000b07944 */ /* 0x000fea0003c00000 */
[----:B------:R-:W-:Y:S05]  /*20f0*/  BRA `(.L_x_57) ;  /* 0x0000000000107947 */ /* 0x000fea0003800000 */
.L_x_56:
[----:B------:R-:W0:Y:S02]  /*2100*/  MUFU.RCP R38, R29 ;  /* 0x0000001d00267308 */ /* 0x000e240000001000 */
[----:B0-----:R-:W-:-:S04]  /*2110*/  FFMA R0, R29, R38, -1 ;  /* 0xbf8000001d007423 */ /* 0x001fc80000000026 */
[----:B------:R-:W-:-:S04]  /*2120*/  FADD.FTZ R15, -R0, -RZ ;  /* 0x800000ff000f7221 */ /* 0x000fc80000010100 */
[----:B------:R-:W-:-:S07]  /*2130*/  FFMA R38, R38, R15, R38 ;  /* 0x0000000f26267223 */ /* 0x000fce0000000026 */
.L_x_57:
[----:B------:R-:W-:Y:S05]  /*2140*/  BSYNC.RECONVERGENT B0 ;  /* 0x0000000000007941 */ /* 0x000fea0003800200 */
.L_x_55:
[----:B------:R-:W-:Y:S01]  /*2150*/  IADD3 R0, PT, PT, R45, -0xd000000, RZ ;  /* 0xf30000002d007810 */ /* 0x000fe20007ffe0ff */
[----:B------:R0:W1:Y:S01]  /*2160*/  MUFU.RSQ R2, R45 ;  /* 0x0000002d00027308 */ /* 0x0000620000001400 */
[----:B------:R-:W-:Y:S02]  /*2170*/  BSSY.RECONVERGENT B0, `(.L_x_58) ;  /* 0x000000a000007945 */ /* 0x000fe40003800200 */
[----:B------:R-:W-:-:S13]  /*2180*/  ISETP.GT.U32.AND P0, PT, R0, 0x727fffff, PT ;  /* 0x727fffff0000780c */ /* 0x000fda0003f04070 */
[----:B0-----:R-:W-:Y:S05]  /*2190*/  @!P0 BRA `(.L_x_59) ;  /* 0x00000000000c8947 */ /* 0x001fea0003800000 */
[----:B------:R-:W-:-:S07]  /*21a0*/  MOV R0, 0x21c0 ;  /* 0x000021c000007802 */ /* 0x000fce0000000f00 */
[----:B-1----:R-:W-:Y:S05]  /*21b0*/  CALL.REL.NOINC `($__internal_1_$__cuda_sm20_sqrt_rn_f32_slowpath) ;  /* 0x0000000400507944 */ /* 0x002fea0003c00000 */
[----:B------:R-:W-:Y:S05]  /*21c0*/  BRA `(.L_x_60) ;  /* 0x0000000000107947 */ /* 0x000fea0003800000 */
.L_x_59:
[C---:B-1----:R-:W-:Y:S01]  /*21d0*/  FMUL.FTZ R0, R2.reuse, R45 ;  /* 0x0000002d02007220 */ /* 0x042fe20000410000 */
[----:B------:R-:W-:-:S03]  /*21e0*/  FMUL.FTZ R2, R2, 0.5 ;  /* 0x3f00000002027820 */ /* 0x000fc60000410000 */
[----:B------:R-:W-:-:S04]  /*21f0*/  FFMA R37, -R0, R0, R45 ;  /* 0x0000000000257223 */ /* 0x000fc8000000012d */
[----:B------:R-:W-:-:S07]  /*2200*/  FFMA R37, R37, R2, R0 ;  /* 0x0000000225257223 */ /* 0x000fce0000000000 */
.L_x_60:
[----:B------:R-:W-:Y:S05]  /*2210*/  BSYNC.RECONVERGENT B0 ;  /* 0x0000000000007941 */ /* 0x000fea0003800200 */
.L_x_58:
[----:B------:R-:W-:Y:S01]  /*2220*/  FADD R37, R37, UR10 ;  /* 0x0000000a25257e21 */ /* 0x000fe20008000000 */
[----:B------:R-:W-:Y:S01]  /*2230*/  FMUL R2, R38, R14 ;  /* 0x0000000e26027220 */ /* 0x000fe20000400000 */
[----:B------:R-:W-:Y:S02]  /*2240*/  BSSY.RECONVERGENT B0, `(.L_x_61) ;  /* 0x000000d000007945 */ /* 0x000fe40003800200 */
[----:B------:R-:W0:Y:S01]  /*2250*/  MUFU.RCP R0, R37 ;  /* 0x0000002500007308 */ /* 0x000e220000001000 */
[----:B------:R-:W-:-:S07]  /*2260*/  FMUL R2, R2, -UR11 ;  /* 0x8000000b02027c20 */ /* 0x000fce0008400000 */
[----:B------:R-:W1:Y:S01]  /*2270*/  FCHK P0, R2, R37 ;  /* 0x0000002502007302 */ /* 0x000e620000000000 */
[----:B0-----:R-:W-:-:S04]  /*2280*/  FFMA R15, -R37, R0, 1 ;  /* 0x3f800000250f7423 */ /* 0x001fc80000000100 */
[----:B------:R-:W-:-:S04]  /*2290*/  FFMA R15, R0, R15, R0 ;  /* 0x0000000f000f7223 */ /* 0x000fc80000000000 */
[----:B------:R-:W-:-:S04]  /*22a0*/  FFMA R0, R2, R15, RZ ;  /* 0x0000000f02007223 */ /* 0x000fc800000000ff */
[----:B------:R-:W-:-:S04]  /*22b0*/  FFMA R10, -R37, R0, R2 ;  /* 0x00000000250a7223 */ /* 0x000fc80000000102 */
[----:B------:R-:W-:Y:S01]  /*22c0*/  FFMA R0, R15, R10, R0 ;  /* 0x0000000a0f007223 */ /* 0x000fe20000000000 */
[----:B-1----:R-:W-:Y:S06]  /*22d0*/  @!P0 BRA `(.L_x_62) ;  /* 0x00000000000c8947 */ /* 0x002fec0003800000 */
[----:B------:R-:W-:Y:S02]  /*22e0*/  MOV R0, R37 ;  /* 0x0000002500007202 */ /* 0x000fe40000000f00 */
[----:B------:R-:W-:-:S07]  /*22f0*/  MOV R40, 0x2310 ;  /* 0x0000231000287802 */ /* 0x000fce0000000f00 */
[----:B------:R-:W-:Y:S05]  /*2300*/  CALL.REL.NOINC `($__internal_2_$__cuda_sm3x_div_rn_noftz_f32_slowpath) ;  /* 0x0000000400547944 */ /* 0x000fea0003c00000 */
.L_x_62:
[----:B------:R-:W-:Y:S05]  /*2310*/  BSYNC.RECONVERGENT B0 ;  /* 0x0000000000007941 */ /* 0x000fea0003800200 */
.L_x_61:
[----:B------:R-:W-:Y:S01]  /*2320*/  FADD R13, R13, R0 ;  /* 0x000000000d0d7221 */ /* 0x000fe20000000000 */
[----:B------:R-:W-:-:S04]  /*2330*/  IADD3 R6, PT, PT, R36, R6, RZ ;  /* 0x0000000624067210 */ /* 0x000fc80007ffe0ff */
[----:B------:R4:W-:Y:S01]  /*2340*/  STG.E desc[UR4][R26.64], R13 ;  /* 0x0000000d1a007986 */ /* 0x0009e2000c101904 */
[----:B------:R-:W-:-:S03]  /*2350*/  ISETP.GE.AND P0, PT, R6, UR12, PT ;  /* 0x0000000c06007c0c */ /* 0x000fc6000bf06270 */
[----:B------:R4:W-:Y:S04]  /*2360*/  STG.E desc[UR4][R24.64], R11 ;  /* 0x0000000b18007986 */ /* 0x0009e8000c101904 */
[----:B------:R4:W-:Y:S04]  /*2370*/  STG.E desc[UR4][R22.64], R7 ;  /* 0x0000000716007986 */ /* 0x0009e8000c101904 */
[----:B------:R4:W-:Y:S02]  /*2380*/  STG.E desc[UR4][R20.64], R12 ;  /* 0x0000000c14007986 */ /* 0x0009e4000c101904 */
[----:B------:R-:W-:Y:S05]  /*2390*/  @!P0 BRA `(.L_x_63) ;  /* 0xfffffff800348947 */ /* 0x000fea000383ffff */
[----:B------:R-:W-:Y:S05]  /*23a0*/  EXIT ;  /* 0x000000000000794d */ /* 0x000fea0003800000 */
        .weak           $__internal_0_$__cuda_sm20_rcp_rn_f32_slowpath
        .type           $__internal_0_$__cuda_sm20_rcp_rn_f32_slowpath,@function
        .size           $__internal_0_$__cuda_sm20_rcp_rn_f32_slowpath,($__internal_1_$__cuda_sm20_sqrt_rn_f32_slowpath - $__internal_0_$__cuda_sm20_rcp_rn_f32_slowpath)
$__internal_0_$__cuda_sm20_rcp_rn_f32_slowpath:
[----:B------:R-:W-:Y:S01]  /*23b0*/  SHF.L.U32 R2, R38, 0x1, RZ ;  /* 0x0000000126027819 */ /* 0x000fe200000006ff */
[----:B------:R-:W-:Y:S03]  /*23c0*/  BSSY.RECONVERGENT B2, `(.L_x_64) ;  /* 0x0000030000027945 */ /* 0x000fe60003800200 */
[----:B------:R-:W-:-:S04]  /*23d0*/  SHF.R.U32.HI R2, RZ, 0x18, R2 ;  /* 0x00000018ff027819 */ /* 0x000fc80000011602 */
[----:B------:R-:W-:-:S13]  /*23e0*/  ISETP.NE.U32.AND P0, PT, R2, RZ, PT ;  /* 0x000000ff0200720c */ /* 0x000fda0003f05070 */
[----:B------:R-:W-:Y:S05]  /*23f0*/  @P0 BRA `(.L_x_65) ;  /* 0x0000000000280947 */ /* 0x000fea0003800000 */
[----:B------:R-:W-:-:S04]  /*2400*/  SHF.L.U32 R0, R38, 0x1, RZ ;  /* 0x0000000126007819 */ /* 0x000fc800000006ff */
[----:B------:R-:W-:-:S13]  /*2410*/  ISETP.NE.AND P0, PT, R0, RZ, PT ;  /* 0x000000ff0000720c */ /* 0x000fda0003f05270 */
[----:B------:R-:W-:Y:S02]  /*2420*/  @P0 FFMA R2, R38, 1.84467440737095516160e+19, RZ ;  /* 0x5f80000026020823 */ /* 0x000fe400000000ff */
[----:B------:R-:W-:Y:S08]  /*2430*/  @!P0 MUFU.RCP R38, R38 ;  /* 0x0000002600268308 */ /* 0x000ff00000001000 */
[----:B------:R-:W0:Y:S02]  /*2440*/  @P0 MUFU.RCP R0, R2 ;  /* 0x0000000200000308 */ /* 0x000e240000001000 */
[----:B0-----:R-:W-:-:S04]  /*2450*/  @P0 FFMA R2, R2, R0, -1 ;  /* 0xbf80000002020423 */ /* 0x001fc80000000000 */
[----:B------:R-:W-:-:S04]  /*2460*/  @P0 FADD.FTZ R2, -R2, -RZ ;  /* 0x800000ff02020221 */ /* 0x000fc80000010100 */
[----:B------:R-:W-:-:S04]  /*2470*/  @P0 FFMA R2, R0, R2, R0 ;  /* 0x0000000200020223 */ /* 0x000fc80000000000 */
[----:B------:R-:W-:Y:S01]  /*2480*/  @P0 FFMA R38, R2, 1.84467440737095516160e+19, RZ ;  /* 0x5f80000002260823 */ /* 0x000fe200000000ff */
[----:B------:R-:W-:Y:S06]  /*2490*/  BRA `(.L_x_66) ;  /* 0x0000000000887947 */ /* 0x000fec0003800000 */
.L_x_65:
[----:B------:R-:W-:-:S04]  /*24a0*/  IADD3 R0, PT, PT, R2, -0xfd, RZ ;  /* 0xffffff0302007810 */ /* 0x000fc80007ffe0ff */
[----:B------:R-:W-:-:S13]  /*24b0*/  ISETP.GT.U32.AND P0, PT, R0, 0x1, PT ;  /* 0x000000010000780c */ /* 0x000fda0003f04070 */
[----:B------:R-:W-:Y:S05]  /*24c0*/  @P0 BRA `(.L_x_67) ;  /* 0x0000000000780947 */ /* 0x000fea0003800000 */
[----:B------:R-:W-:Y:S02]  /*24d0*/  LOP3.LUT R40, R38, 0x7fffff, RZ, 0xc0, !PT ;  /* 0x007fffff26287812 */ /* 0x000fe400078ec0ff */
[----:B------:R-:W-:Y:S02]  /*24e0*/  IADD3 R2, PT, PT, R2, -0xfc, RZ ;  /* 0xffffff0402027810 */ /* 0x000fe40007ffe0ff */
[----:B------:R-:W-:-:S04]  /*24f0*/  LOP3.LUT R40, R40, 0x3f800000, RZ, 0xfc, !PT ;  /* 0x3f80000028287812 */ /* 0x000fc800078efcff */
[----:B------:R-:W0:Y:S02]  /*2500*/  MUFU.RCP R28, R40 ;  /* 0x00000028001c7308 */ /* 0x000e240000001000 */
[----:B0-----:R-:W-:-:S04]  /*2510*/  FFMA R40, R40, R28, -1 ;  /* 0xbf80000028287423 */ /* 0x001fc8000000001c */
[----:B------:R-:W-:-:S04]  /*2520*/  FADD.FTZ R40, -R40, -RZ ;  /* 0x800000ff28287221 */ /* 0x000fc80000010100 */
[CCC-:B------:R-:W-:Y:S01]  /*2530*/  FFMA.RM R47, R28.reuse, R40.reuse, R28.reuse ;  /* 0x000000281c2f7223 */ /* 0x1c0fe2000000401c */
[----:B------:R-:W-:Y:S01]  /*2540*/  FFMA.RP R40, R28, R40, R28 ;  /* 0x000000281c287223 */ /* 0x000fe2000000801c */
[----:B------:R-:W-:-:S03]  /*2550*/  HFMA2 R28, -RZ, RZ, 0, 1.78813934326171875e-07 ;  /* 0x00000003ff1c7431 */ /* 0x000fc600000001ff */
[C---:B------:R-:W-:Y:S02]  /*2560*/  LOP3.LUT R43, R47.reuse, 0x7fffff, RZ, 0xc0, !PT ;  /* 0x007fffff2f2b7812 */ /* 0x040fe400078ec0ff */
[----:B------:R-:W-:Y:S02]  /*2570*/  FSETP.NEU.FTZ.AND P0, PT, R47, R40, PT ;  /* 0x000000282f00720b */ /* 0x000fe40003f1d000 */
[----:B------:R-:W-:Y:S02]  /*2580*/  LOP3.LUT R43, R43, 0x800000, RZ, 0xfc, !PT ;  /* 0x008000002b2b7812 */ /* 0x000fe400078efcff */
[----:B------:R-:W-:Y:S02]  /*2590*/  SEL R40, RZ, 0xffffffff, !P0 ;  /* 0xffffffffff287807 */ /* 0x000fe40004000000 */
[----:B------:R-:W-:Y:S02]  /*25a0*/  SHF.L.U32 R28, R28, R0, RZ ;  /* 0x000000001c1c7219 */ /* 0x000fe400000006ff */
[----:B------:R-:W-:-:S02]  /*25b0*/  IADD3 R40, PT, PT, -R40, RZ, RZ ;  /* 0x000000ff28287210 */ /* 0x000fc40007ffe1ff */
[----:B------:R-:W-:Y:S02]  /*25c0*/  LOP3.LUT R28, R28, R43, RZ, 0xc0, !PT ;  /* 0x0000002b1c1c7212 */ /* 0x000fe400078ec0ff */
[-CC-:B------:R-:W-:Y:S02]  /*25d0*/  LOP3.LUT P1, RZ, R40, R0.reuse, R43.reuse, 0xf8, !PT ;  /* 0x0000000028ff7212 */ /* 0x180fe4000782f82b */
[----:B------:R-:W-:Y:S02]  /*25e0*/  SHF.R.U32.HI R28, RZ, R0, R28 ;  /* 0x00000000ff1c7219 */ /* 0x000fe4000001161c */
[----:B------:R-:W-:Y:S02]  /*25f0*/  SHF.R.U32.HI R2, RZ, R2, R43 ;  /* 0x00000002ff027219 */ /* 0x000fe4000001162b */
[C---:B------:R-:W-:Y:S02]  /*2600*/  LOP3.LUT P0, RZ, R28.reuse, 0x1, RZ, 0xc0, !PT ;  /* 0x000000011cff7812 */ /* 0x040fe4000780c0ff */
[----:B------:R-:W-:-:S04]  /*2610*/  LOP3.LUT P2, RZ, R28, 0x2, RZ, 0xc0, !PT ;  /* 0x000000021cff7812 */ /* 0x000fc8000784c0ff */
[----:B------:R-:W-:Y:S02]  /*2620*/  PLOP3.LUT P0, PT, P0, P1, P2, 0xe0, 0x0 ;  /* 0x000000000000781c */ /* 0x000fe40000703c20 */
[----:B------:R-:W-:Y:S02]  /*2630*/  LOP3.LUT P1, RZ, R38, 0x7fffff, RZ, 0xc0, !PT ;  /* 0x007fffff26ff7812 */ /* 0x000fe4000782c0ff */
[----:B------:R-:W-:-:S04]  /*2640*/  SEL R0, RZ, 0x1, !P0 ;  /* 0x00000001ff007807 */ /* 0x000fc80004000000 */
[----:B------:R-:W-:-:S04]  /*2650*/  IADD3 R0, PT, PT, -R0, RZ, RZ ;  /* 0x000000ff00007210 */ /* 0x000fc80007ffe1ff */
[----:B------:R-:W-:-:S13]  /*2660*/  ISETP.GE.AND P0, PT, R0, RZ, PT ;  /* 0x000000ff0000720c */ /* 0x000fda0003f06270 */
[----:B------:R-:W-:-:S04]  /*2670*/  @!P0 IADD3 R2, PT, PT, R2, 0x1, RZ ;  /* 0x0000000102028810 */ /* 0x000fc80007ffe0ff */
[----:B------:R-:W-:-:S04]  /*2680*/  @!P1 SHF.L.U32 R2, R2, 0x1, RZ ;  /* 0x0000000102029819 */ /* 0x000fc800000006ff */
[----:B------:R-:W-:Y:S01]  /*2690*/  LOP3.LUT R38, R2, 0x80000000, R38, 0xf8, !PT ;  /* 0x8000000002267812 */ /* 0x000fe200078ef826 */
[----:B------:R-:W-:Y:S06]  /*26a0*/  BRA `(.L_x_66) ;  /* 0x0000000000047947 */ /* 0x000fec0003800000 */
.L_x_67:
[----:B------:R-:W0:Y:S02]  /*26b0*/  MUFU.RCP R38, R38 ;  /* 0x0000002600267308 */ /* 0x000e240000001000 */
.L_x_66:
[----:B------:R-:W-:Y:S05]  /*26c0*/  BSYNC.RECONVERGENT B2 ;  /* 0x0000000000027941 */ /* 0x000fea0003800200 */
.L_x_64:
[----:B------:R-:W-:Y:S01]  /*26d0*/  HFMA2 R53, -RZ, RZ, 0, 0 ;  /* 0x00000000ff357431 */ /* 0x000fe200000001ff */
[----:B------:R-:W-:-:S04]  /*26e0*/  MOV R52, R37 ;  /* 0x0000002500347202 */ /* 0x000fc80000000f00 */
[----:B0-----:R-:W-:Y:S05]  /*26f0*/  RET.REL.NODEC R52 `(_Z25experimental_fused_kernelPfPKfS_S_S_iffffffff) ;  /* 0xffffffd834407950 */ /* 0x001fea0003c3ffff */
        .weak           $__internal_1_$__cuda_sm20_sqrt_rn_f32_slowpath
        .type           $__internal_1_$__cuda_sm20_sqrt_rn_f32_slowpath,@function
        .size           $__internal_1_$__cuda_sm20_sqrt_rn_f32_slowpath,($__internal_2_$__cuda_sm3x_div_rn_noftz_f32_slowpath - $__internal_1_$__cuda_sm20_sqrt_rn_f32_slowpath)
$__internal_1_$__cuda_sm20_sqrt_rn_f32_slowpath:
[----:B------:R-:W-:-:S13]  /*2700*/  LOP3.LUT P0, RZ, R45, 0x7fffffff, RZ, 0xc0, !PT ;  /* 0x7fffffff2dff7812 */ /* 0x000fda000780c0ff */
[----:B------:R-:W-:Y:S01]  /*2710*/  @!P0 MOV R37, R45 ;  /* 0x0000002d00258202 */ /* 0x000fe20000000f00 */
[----:B------:R-:W-:Y:S06]  /*2720*/  @!P0 BRA `(.L_x_68) ;  /* 0x0000000000408947 */ /* 0x000fec0003800000 */
[----:B------:R-:W-:-:S13]  /*2730*/  FSETP.GEU.FTZ.AND P0, PT, R45, RZ, PT ;  /* 0x000000ff2d00720b */ /* 0x000fda0003f1e000 */
[----:B------:R-:W-:Y:S01]  /*2740*/  @!P0 MOV R37, 0x7fffffff ;  /* 0x7fffffff00258802 */ /* 0x000fe20000000f00 */
[----:B------:R-:W-:Y:S06]  /*2750*/  @!P0 BRA `(.L_x_68) ;  /* 0x0000000000348947 */ /* 0x000fec0003800000 */
[----:B------:R-:W-:-:S13]  /*2760*/  FSETP.GTU.FTZ.AND P0, PT, |R45|, +INF , PT ;  /* 0x7f8000002d00780b */ /* 0x000fda0003f1c200 */
[----:B------:R-:W-:Y:S01]  /*2770*/  @P0 FADD.FTZ R37, R45, 1 ;  /* 0x3f8000002d250421 */ /* 0x000fe20000010000 */
[----:B------:R-:W-:Y:S06]  /*2780*/  @P0 BRA `(.L_x_68) ;  /* 0x0000000000280947 */ /* 0x000fec0003800000 */
[----:B------:R-:W-:-:S13]  /*2790*/  FSETP.NEU.FTZ.AND P0, PT, |R45|, +INF , PT ;  /* 0x7f8000002d00780b */ /* 0x000fda0003f1d200 */
[----:B------:R-:W-:-:S04]  /*27a0*/  @P0 FFMA R37, R45, 1.84467440737095516160e+19, RZ ;  /* 0x5f8000002d250823 */ /* 0x000fc800000000ff */
[----:B------:R-:W0:Y:S02]  /*27b0*/  @P0 MUFU.RSQ R2, R37 ;  /* 0x0000002500020308 */ /* 0x000e240000001400 */
[----:B0-----:R-:W-:Y:S01]  /*27c0*/  @P0 FMUL.FTZ R31, R37, R2 ;  /* 0x00000002251f0220 */ /* 0x001fe20000410000 */
[----:B------:R-:W-:-:S03]  /*27d0*/  @P0 FMUL.FTZ R2, R2, 0.5 ;  /* 0x3f00000002020820 */ /* 0x000fc60000410000 */
[----:B------:R-:W-:-:S04]  /*27e0*/  @P0 FADD.FTZ R28, -R31, -RZ ;  /* 0x800000ff1f1c0221 */ /* 0x000fc80000010100 */
[----:B------:R-:W-:Y:S01]  /*27f0*/  @P0 FFMA R28, R31, R28, R37 ;  /* 0x0000001c1f1c0223 */ /* 0x000fe20000000025 */
[----:B------:R-:W-:-:S03]  /*2800*/  @!P0 MOV R37, R45 ;  /* 0x0000002d00258202 */ /* 0x000fc60000000f00 */
[----:B------:R-:W-:-:S04]  /*2810*/  @P0 FFMA R2, R28, R2, R31 ;  /* 0x000000021c020223 */ /* 0x000fc8000000001f */
[----:B------:R-:W-:-:S07]  /*2820*/  @P0 FMUL.FTZ R37, R2, 2.3283064365386962891e-10 ;  /* 0x2f80000002250820 */ /* 0x000fce0000410000 */
.L_x_68:
[----:B------:R-:W-:Y:S01]  /*2830*/  HFMA2 R53, -RZ, RZ, 0, 0 ;  /* 0x00000000ff357431 */ /* 0x000fe200000001ff */
[----:B------:R-:W-:-:S04]  /*2840*/  MOV R52, R0 ;  /* 0x0000000000347202 */ /* 0x000fc80000000f00 */
[----:B------:R-:W-:Y:S05]  /*2850*/  RET.REL.NODEC R52 `(_Z25experimental_fused_kernelPfPKfS_S_S_iffffffff) ;  /* 0xffffffd434e87950 */ /* 0x000fea0003c3ffff */
        .weak           $__internal_2_$__cuda_sm3x_div_rn_noftz_f32_slowpath
        .type           $__internal_2_$__cuda_sm3x_div_rn_noftz_f32_slowpath,@function
        .size           $__internal_2_$__cuda_sm3x_div_rn_noftz_f32_slowpath,(.L_x_83 - $__internal_2_$__cuda_sm3x_div_rn_noftz_f32_slowpath)
$__internal_2_$__cuda_sm3x_div_rn_noftz_f32_slowpath:
[----:B------:R-:W-:Y:S01]  /*2860*/  SHF.R.U32.HI R38, RZ, 0x17, R0 ;  /* 0x00000017ff267819 */ /* 0x000fe20000011600 */
[----:B------:R-:W-:Y:S01]  /*2870*/  BSSY.RECONVERGENT B1, `(.L_x_69) ;  /* 0x0000064000017945 */ /* 0x000fe20003800200 */
[----:B------:R-:W-:Y:S02]  /*2880*/  SHF.R.U32.HI R43, RZ, 0x17, R2 ;  /* 0x00000017ff2b7819 */ /* 0x000fe40000011602 */
[----:B------:R-:W-:Y:S02]  /*2890*/  LOP3.LUT R38, R38, 0xff, RZ, 0xc0, !PT ;  /* 0x000000ff26267812 */ /* 0x000fe400078ec0ff */
[----:B------:R-:W-:Y:S02]  /*28a0*/  LOP3.LUT R43, R43, 0xff, RZ, 0xc0, !PT ;  /* 0x000000ff2b2b7812 */ /* 0x000fe400078ec0ff */
[----:B------:R-:W-:Y:S02]  /*28b0*/  IADD3 R47, PT, PT, R38, -0x1, RZ ;  /* 0xffffffff262f7810 */ /* 0x000fe40007ffe0ff */
[----:B------:R-:W-:-:S02]  /*28c0*/  IADD3 R37, PT, PT, R43, -0x1, RZ ;  /* 0xffffffff2b257810 */ /* 0x000fc40007ffe0ff */
[----:B------:R-:W-:-:S04]  /*28d0*/  ISETP.GT.U32.AND P0, PT, R47, 0xfd, PT ;  /* 0x000000fd2f00780c */ /* 0x000fc80003f04070 */
[----:B------:R-:W-:-:S13]  /*28e0*/  ISETP.GT.U32.OR P0, PT, R37, 0xfd, P0 ;  /* 0x000000fd2500780c */ /* 0x000fda0000704470 */
[----:B------:R-:W-:Y:S01]  /*28f0*/  @!P0 MOV R37, RZ ;  /* 0x000000ff00258202 */ /* 0x000fe20000000f00 */
[----:B------:R-:W-:Y:S06]  /*2900*/  @!P0 BRA `(.L_x_70) ;  /* 0x0000000000608947 */ /* 0x000fec0003800000 */
[----:B------:R-:W-:Y:S02]  /*2910*/  FSETP.GTU.FTZ.AND P0, PT, |R2|, +INF , PT ;  /* 0x7f8000000200780b */ /* 0x000fe40003f1c200 */
[----:B------:R-:W-:-:S04]  /*2920*/  FSETP.GTU.FTZ.AND P1, PT, |R0|, +INF , PT ;  /* 0x7f8000000000780b */ /* 0x000fc80003f3c200 */
[----:B------:R-:W-:-:S13]  /*2930*/  PLOP3.LUT P0, PT, P0, P1, PT, 0xf8, 0x8f ;  /* 0x00000000008f781c */ /* 0x000fda0000703f70 */
[----:B------:R-:W-:Y:S05]  /*2940*/  @P0 BRA `(.L_x_71) ;  /* 0x0000000400540947 */ /* 0x000fea0003800000 */
[----:B------:R-:W-:-:S13]  /*2950*/  LOP3.LUT P0, RZ, R0, 0x7fffffff, R2, 0xc8, !PT ;  /* 0x7fffffff00ff7812 */ /* 0x000fda000780c802 */
[----:B------:R-:W-:Y:S05]  /*2960*/  @!P0 BRA `(.L_x_72) ;  /* 0x0000000400448947 */ /* 0x000fea0003800000 */
[----:B------:R-:W-:Y:S02]  /*2970*/  FSETP.NEU.FTZ.AND P2, PT, |R2|, +INF , PT ;  /* 0x7f8000000200780b */ /* 0x000fe40003f5d200 */
[----:B------:R-:W-:Y:S02]  /*2980*/  FSETP.NEU.FTZ.AND P1, PT, |R0|, +INF , PT ;  /* 0x7f8000000000780b */ /* 0x000fe40003f3d200 */
[----:B------:R-:W-:-:S11]  /*2990*/  FSETP.NEU.FTZ.AND P0, PT, |R2|, +INF , PT ;  /* 0x7f8000000200780b */ /* 0x000fd60003f1d200 */
[----:B------:R-:W-:Y:S05]  /*29a0*/  @!P1 BRA !P2, `(.L_x_72) ;  /* 0x0000000400349947 */ /* 0x000fea0005000000 */
[----:B------:R-:W-:-:S04]  /*29b0*/  LOP3.LUT P2, RZ, R2, 0x7fffffff, RZ, 0xc0, !PT ;  /* 0x7fffffff02ff7812 */ /* 0x000fc8000784c0ff */
[----:B------:R-:W-:-:S13]  /*29c0*/  PLOP3.LUT P1, PT, P1, P2, PT, 0x2f, 0xf2 ;  /* 0x0000000000f2781c */ /* 0x000fda0000f24577 */
[----:B------:R-:W-:Y:S05]  /*29d0*/  @P1 BRA `(.L_x_73) ;  /* 0x0000000400201947 */ /* 0x000fea0003800000 */
[----:B------:R-:W-:-:S04]  /*29e0*/  LOP3.LUT P1, RZ, R0, 0x7fffffff, RZ, 0xc0, !PT ;  /* 0x7fffffff00ff7812 */ /* 0x000fc8000782c0ff */
[----:B------:R-:W-:-:S13]  /*29f0*/  PLOP3.LUT P0, PT, P0, P1, PT, 0x2f, 0xf2 ;  /* 0x0000000000f2781c */ /* 0x000fda0000702577 */
[----:B------:R-:W-:Y:S05]  /*2a00*/  @P0 BRA `(.L_x_74) ;  /* 0x0000000400080947 */ /* 0x000fea0003800000 */
[----:B------:R-:W-:Y:S02]  /*2a10*/  IADD3 R37, PT, PT, R43, -0x1, RZ ;  /* 0xffffffff2b257810 */ /* 0x000fe40007ffe0ff */
[----:B------:R-:W-:Y:S02]  /*2a20*/  ISETP.GE.AND P1, PT, R47, RZ, PT ;  /* 0x000000ff2f00720c */ /* 0x000fe40003f26270 */
[----:B------:R-:W-:-:S11]  /*2a30*/  ISETP.GE.AND P0, PT, R37, RZ, PT ;  /* 0x000000ff2500720c */ /* 0x000fd60003f06270 */
[----:B------:R-:W-:Y:S02]  /*2a40*/  @!P1 FFMA R0, R0, 1.84467440737095516160e+19, RZ ;  /* 0x5f80000000009823 */ /* 0x000fe400000000ff */
[----:B------:R-:W-:Y:S01]  /*2a50*/  @P0 MOV R37, RZ ;  /* 0x000000ff00250202 */ /* 0x000fe20000000f00 */
[----:B------:R-:W-:Y:S01]  /*2a60*/  @!P0 FFMA R2, R2, 1.84467440737095516160e+19, RZ ;  /* 0x5f80000002028823 */ /* 0x000fe200000000ff */
[----:B------:R-:W-:-:S04]  /*2a70*/  @!P0 MOV R37, 0xffffffc0 ;  /* 0xffffffc000258802 */ /* 0x000fc80000000f00 */
[----:B------:R-:W-:-:S07]  /*2a80*/  @!P1 IADD3 R37, PT, PT, R37, 0x40, RZ ;  /* 0x0000004025259810 */ /* 0x000fce0007ffe0ff */
.L_x_70:
[----:B------:R-:W-:Y:S01]  /*2a90*/  LEA R47, R38, 0xc0800000, 0x17 ;  /* 0xc0800000262f7811 */ /* 0x000fe200078eb8ff */
[----:B------:R-:W-:Y:S01]  /*2aa0*/  BSSY.RECONVERGENT B2, `(.L_x_75) ;  /* 0x0000036000027945 */ /* 0x000fe20003800200 */
[----:B------:R-:W-:Y:S02]  /*2ab0*/  IADD3 R48, PT, PT, R43, -0x7f, RZ ;  /* 0xffffff812b307810 */ /* 0x000fe40007ffe0ff */
[----:B------:R-:W-:Y:S02]  /*2ac0*/  IADD3 R47, PT, PT, -R47, R0, RZ ;  /* 0x000000002f2f7210 */ /* 0x000fe40007ffe1ff */
[----:B------:R-:W-:Y:S02]  /*2ad0*/  IADD3 R38, PT, PT, R48, 0x7f, -R38 ;  /* 0x0000007f30267810 */ /* 0x000fe40007ffe826 */
[----:B------:R0:W1:Y:S02]  /*2ae0*/  MUFU.RCP R0, R47 ;  /* 0x0000002f00007308 */ /* 0x0000640000001000 */
[----:B------:R-:W-:Y:S01]  /*2af0*/  IADD3 R38, PT, PT, R38, R37, RZ ;  /* 0x0000002526267210 */ /* 0x000fe20007ffe0ff */
[----:B0-----:R-:W-:-:S04]  /*2b00*/  FADD.FTZ R47, -R47, -RZ ;  /* 0x800000ff2f2f7221 */ /* 0x001fc80000010100 */
[----:B-1----:R-:W-:-:S04]  /*2b10*/  FFMA R43, R0, R47, 1 ;  /* 0x3f800000002b7423 */ /* 0x002fc8000000002f */
[----:B------:R-:W-:Y:S01]  /*2b20*/  FFMA R43, R0, R43, R0 ;  /* 0x0000002b002b7223 */ /* 0x000fe20000000000 */
[----:B------:R-:W-:-:S04]  /*2b30*/  IMAD R0, R48, -0x800000, R2 ;  /* 0xff80000030007824 */ /* 0x000fc800078e0202 */
[----:B------:R-:W-:-:S04]  /*2b40*/  FFMA R2, R0, R43, RZ ;  /* 0x0000002b00027223 */ /* 0x000fc800000000ff */
[----:B------:R-:W-:-:S04]  /*2b50*/  FFMA R49, R47, R2, R0 ;  /* 0x000000022f317223 */ /* 0x000fc80000000000 */
[----:B------:R-:W-:-:S04]  /*2b60*/  FFMA R49, R43, R49, R2 ;  /* 0x000000312b317223 */ /* 0x000fc80000000002 */
[----:B------:R-:W-:-:S04]  /*2b70*/  FFMA R0, R47, R49, R0 ;  /* 0x000000312f007223 */ /* 0x000fc80000000000 */
[----:B------:R-:W-:-:S05]  /*2b80*/  FFMA R2, R43, R0, R49 ;  /* 0x000000002b027223 */ /* 0x000fca0000000031 */
[----:B------:R-:W-:-:S04]  /*2b90*/  SHF.R.U32.HI R47, RZ, 0x17, R2 ;  /* 0x00000017ff2f7819 */ /* 0x000fc80000011602 */
[----:B------:R-:W-:-:S04]  /*2ba0*/  LOP3.LUT R37, R47, 0xff, RZ, 0xc0, !PT ;  /* 0x000000ff2f257812 */ /* 0x000fc800078ec0ff */
[----:B------:R-:W-:-:S04]  /*2bb0*/  IADD3 R37, PT, PT, R37, R38, RZ ;  /* 0x0000002625257210 */ /* 0x000fc80007ffe0ff */
[----:B------:R-:W-:-:S04]  /*2bc0*/  IADD3 R47, PT, PT, R37, -0x1, RZ ;  /* 0xffffffff252f7810 */ /* 0x000fc80007ffe0ff */
[----:B------:R-:W-:-:S13]  /*2bd0*/  ISETP.GE.U32.AND P0, PT, R47, 0xfe, PT ;  /* 0x000000fe2f00780c */ /* 0x000fda0003f06070 */
[----:B------:R-:W-:Y:S05]  /*2be0*/  @!P0 BRA `(.L_x_76) ;  /* 0x0000000000808947 */ /* 0x000fea0003800000 */
[----:B------:R-:W-:-:S13]  /*2bf0*/  ISETP.GT.AND P0, PT, R37, 0xfe, PT ;  /* 0x000000fe2500780c */ /* 0x000fda0003f04270 */
[----:B------:R-:W-:Y:S05]  /*2c00*/  @P0 BRA `(.L_x_77) ;  /* 0x00000000006c0947 */ /* 0x000fea0003800000 */
[----:B------:R-:W-:-:S13]  /*2c10*/  ISETP.GE.AND P0, PT, R37, 0x1, PT ;  /* 0x000000012500780c */ /* 0x000fda0003f06270 */
[----:B------:R-:W-:Y:S05]  /*2c20*/  @P0 BRA `(.L_x_78) ;  /* 0x0000000000740947 */ /* 0x000fea0003800000 */
[----:B------:R-:W-:Y:S02]  /*2c30*/  ISETP.GE.AND P0, PT, R37, -0x18, PT ;  /* 0xffffffe82500780c */ /* 0x000fe40003f06270 */
[----:B------:R-:W-:-:S11]  /*2c40*/  LOP3.LUT R2, R2, 0x80000000, RZ, 0xc0, !PT ;  /* 0x8000000002027812 */ /* 0x000fd600078ec0ff */
[----:B------:R-:W-:Y:S05]  /*2c50*/  @!P0 BRA `(.L_x_78) ;  /* 0x0000000000688947 */ /* 0x000fea0003800000 */
[CCC-:B------:R-:W-:Y:S01]  /*2c60*/  FFMA.RZ R38, R43.reuse, R0.reuse, R49.reuse ;  /* 0x000000002b267223 */ /* 0x1c0fe2000000c031 */
[CCC-:B------:R-:W-:Y:S01]  /*2c70*/  FFMA.RP R47, R43.reuse, R0.reuse, R49.reuse ;  /* 0x000000002b2f7223 */ /* 0x1c0fe20000008031 */
[----:B------:R-:W-:Y:S01]  /*2c80*/  FFMA.RM R43, R43, R0, R49 ;  /* 0x000000002b2b7223 */ /* 0x000fe20000004031 */
[C---:B------:R-:W-:Y:S02]  /*2c90*/  IADD3 R0, PT, PT, R37.reuse, 0x20, RZ ;  /* 0x0000002025007810 */ /* 0x040fe40007ffe0ff */
[----:B------:R-:W-:Y:S02]  /*2ca0*/  LOP3.LUT R38, R38, 0x7fffff, RZ, 0xc0, !PT ;  /* 0x007fffff26267812 */ /* 0x000fe400078ec0ff */
[C---:B------:R-:W-:Y:S02]  /*2cb0*/  ISETP.NE.AND P2, PT, R37.reuse, RZ, PT ;  /* 0x000000ff2500720c */ /* 0x040fe40003f45270 */
[----:B------:R-:W-:Y:S02]  /*2cc0*/  LOP3.LUT R38, R38, 0x800000, RZ, 0xfc, !PT ;  /* 0x0080000026267812 */ /* 0x000fe400078efcff */
[----:B------:R-:W-:-:S02]  /*2cd0*/  ISETP.NE.AND P1, PT, R37, RZ, PT ;  /* 0x000000ff2500720c */ /* 0x000fc40003f25270 */
[----:B------:R-:W-:Y:S02]  /*2ce0*/  IADD3 R37, PT, PT, -R37, RZ, RZ ;  /* 0x000000ff25257210 */ /* 0x000fe40007ffe1ff */
[----:B------:R-:W-:Y:S02]  /*2cf0*/  SHF.L.U32 R0, R38, R0, RZ ;  /* 0x0000000026007219 */ /* 0x000fe400000006ff */
[----:B------:R-:W-:Y:S02]  /*2d00*/  FSETP.NEU.FTZ.AND P0, PT, R47, R43, PT ;  /* 0x0000002b2f00720b */ /* 0x000fe40003f1d000 */
[----:B------:R-:W-:Y:S02]  /*2d10*/  SEL R37, R37, RZ, P2 ;  /* 0x000000ff25257207 */ /* 0x000fe40001000000 */
[----:B------:R-:W-:Y:S02]  /*2d20*/  ISETP.NE.AND P1, PT, R0, RZ, P1 ;  /* 0x000000ff0000720c */ /* 0x000fe40000f25270 */
[----:B------:R-:W-:-:S02]  /*2d30*/  SHF.R.U32.HI R38, RZ, R37, R38 ;  /* 0x00000025ff267219 */ /* 0x000fc40000011626 */
[----:B------:R-:W-:Y:S02]  /*2d40*/  PLOP3.LUT P0, PT, P0, P1, PT, 0xf8, 0x8f ;  /* 0x00000000008f781c */ /* 0x000fe40000703f70 */
[----:B------:R-:W-:Y:S02]  /*2d50*/  SHF.R.U32.HI R0, RZ, 0x1, R38 ;  /* 0x00000001ff007819 */ /* 0x000fe40000011626 */
[----:B------:R-:W-:-:S04]  /*2d60*/  SEL R37, RZ, 0x1, !P0 ;  /* 0x00000001ff257807 */ /* 0x000fc80004000000 */
[----:B------:R-:W-:-:S04]  /*2d70*/  LOP3.LUT R37, R37, 0x1, R0, 0xf8, !PT ;  /* 0x0000000125257812 */ /* 0x000fc800078ef800 */
[----:B------:R-:W-:-:S04]  /*2d80*/  LOP3.LUT R37, R37, R38, RZ, 0xc0, !PT ;  /* 0x0000002625257212 */ /* 0x000fc800078ec0ff */
[----:B------:R-:W-:-:S04]  /*2d90*/  IADD3 R37, PT, PT, R0, R37, RZ ;  /* 0x0000002500257210 */ /* 0x000fc80007ffe0ff */
[----:B------:R-:W-:Y:S01]  /*2da0*/  LOP3.LUT R2, R37, R2, RZ, 0xfc, !PT ;  /* 0x0000000225027212 */ /* 0x000fe200078efcff */
[----:B------:R-:W-:Y:S06]  /*2db0*/  BRA `(.L_x_78) ;  /* 0x0000000000107947 */ /* 0x000fec0003800000 */
.L_x_77:
[----:B------:R-:W-:-:S04]  /*2dc0*/  LOP3.LUT R2, R2, 0x80000000, RZ, 0xc0, !PT ;  /* 0x8000000002027812 */ /* 0x000fc800078ec0ff */
[----:B------:R-:W-:Y:S01]  /*2dd0*/  LOP3.LUT R2, R2, 0x7f800000, RZ, 0xfc, !PT ;  /* 0x7f80000002027812 */ /* 0x000fe200078efcff */
[----:B------:R-:W-:Y:S06]  /*2de0*/  BRA `(.L_x_78) ;  /* 0x0000000000047947 */ /* 0x000fec0003800000 */
.L_x_76:
[----:B------:R-:W-:-:S07]  /*2df0*/  LEA R2, R38, R2, 0x17 ;  /* 0x0000000226027211 */ /* 0x000fce00078eb8ff */
.L_x_78:
[----:B------:R-:W-:Y:S05]  /*2e00*/  BSYNC.RECONVERGENT B2 ;  /* 0x0000000000027941 */ /* 0x000fea0003800200 */
.L_x_75:
[----:B------:R-:W-:Y:S01]  /*2e10*/  MOV R0, R2 ;  /* 0x0000000200007202 */ /* 0x000fe20000000f00 */
[----:B------:R-:W-:Y:S06]  /*2e20*/  BRA `(.L_x_79) ;  /* 0x0000000000207947 */ /* 0x000fec0003800000 */
.L_x_74:
[----:B------:R-:W-:-:S04]  /*2e30*/  LOP3.LUT R0, R0, 0x80000000, R2, 0x48, !PT ;  /* 0x8000000000007812 */ /* 0x000fc800078e4802 */
[----:B------:R-:W-:Y:S01]  /*2e40*/  LOP3.LUT R0, R0, 0x7f800000, RZ, 0xfc, !PT ;  /* 0x7f80000000007812 */ /* 0x000fe200078efcff */
[----:B------:R-:W-:Y:S06]  /*2e50*/  BRA `(.L_x_79) ;  /* 0x0000000000147947 */ /* 0x000fec0003800000 */
.L_x_73:
[----:B------:R-:W-:Y:S01]  /*2e60*/  LOP3.LUT R0, R0, 0x80000000, R2, 0x48, !PT ;  /* 0x8000000000007812 */ /* 0x000fe200078e4802 */
[----:B------:R-:W-:Y:S06]  /*2e70*/  BRA `(.L_x_79) ;  /* 0x00000000000c7947 */ /* 0x000fec0003800000 */
.L_x_72:
[----:B------:R-:W0:Y:S01]  /*2e80*/  MUFU.RSQ R0, -QNAN ;  /* 0xffc0000000007908 */ /* 0x000e220000001400 */
[----:B------:R-:W-:Y:S05]  /*2e90*/  BRA `(.L_x_79) ;  /* 0x0000000000047947 */ /* 0x000fea0003800000 */
.L_x_71:
[----:B------:R-:W-:-:S07]  /*2ea0*/  FADD.FTZ R0, R2, R0 ;  /* 0x0000000002007221 */ /* 0x000fce0000010000 */
.L_x_79:
[----:B------:R-:W-:Y:S05]  /*2eb0*/  BSYNC.RECONVERGENT B1 ;  /* 0x0000000000017941 */ /* 0x000fea0003800200 */
.L_x_69:
[----:B------:R-:W-:Y:S01]  /*2ec0*/  HFMA2 R49, -RZ, RZ, 0, 0 ;  /* 0x00000000ff317431 */ /* 0x000fe200000001ff */
[----:B------:R-:W-:-:S04]  /*2ed0*/  MOV R48, R40 ;  /* 0x0000002800307202 */ /* 0x000fc80000000f00 */
[----:B0-----:R-:W-:Y:S05]  /*2ee0*/  RET.REL.NODEC R48 `(_Z25experimental_fused_kernelPfPKfS_S_S_iffffffff) ;  /* 0xffffffd030447950 */ /* 0x001fea0003c3ffff */
.L_x_80:
[----:B------:R-:W-:-:S00]  /*2ef0*/  BRA `(.L_x_80) ;  /* 0xfffffffc00fc7947 */ /* 0x000fc0000383ffff */
[----:B------:R-:W-:-:S00]  /*2f00*/  NOP ;  /* 0x0000000000007918 */ /* 0x000fc00000000000 */
[----:B------:R-:W-:-:S00]  /*2f10*/  NOP ;  /* 0x0000000000007918 */ /* 0x000fc00000000000 */
[----:B------:R-:W-:-:S00]  /*2f20*/  NOP ;  /* 0x0000000000007918 */ /* 0x000fc00000000000 */
[----:B------:R-:W-:-:S00]  /*2f30*/  NOP ;  /* 0x0000000000007918 */ /* 0x000fc00000000000 */
[----:B------:R-:W-:-:S00]  /*2f40*/  NOP ;  /* 0x0000000000007918 */ /* 0x000fc00000000000 */
[----:B------:R-:W-:-:S00]  /*2f50*/  NOP ;  /* 0x0000000000007918 */ /* 0x000fc00000000000 */
[----:B------:R-:W-:-:S00]  /*2f60*/  NOP ;  /* 0x0000000000007918 */ /* 0x000fc00000000000 */
[----:B------:R-:W-:-:S00]  /*2f70*/  NOP ;  /* 0x0000000000007918 */ /* 0x000fc00000000000 */
.L_x_83:


//--------------------- .nv.shared.reserved.0     --------------------------
	.section	.nv.shared.reserved.0,"aw",@nobits
	.weak		__nv_reservedSMEM_offset_0_alias
	.size		__nv_reservedSMEM_offset_0_alias, 0, 64
	.other		__nv_reservedSMEM_offset_0_alias,@"STO_CUDA_RESERVED_SHARED STV_DEFAULT"
__nv_reservedSMEM_offset_0_alias:
	.zero		0
	.zero		64


//--------------------- .nv.constant0._Z25experimental_fused_kernelPfPKfS_S_S_iffffffff --------------------------
	.section	.nv.constant0._Z25experimental_fused_kernelPfPKfS_S_S_iffffffff,"a",@progbits
	.sectionflags	@""
	.align	4
.nv.constant0._Z25experimental_fused_kernelPfPKfS_S_S_iffffffff:
	.zero		972


//--------------------- SYMBOLS --------------------------

	.type		.nv.reservedSmem.offset0,@object
	.size		.nv.reservedSmem.offset0,0x4
